//
// Generated by NVIDIA NVVM Compiler
//
// Compiler Build ID: CL-36424714
// Cuda compilation tools, release 13.0, V13.0.88
// Based on NVVM 20.0.0
//

.version 9.0
.target sm_100
.address_size 64

	// .globl	_Z10build_up_bPdS_S_dd
// _ZZ10build_up_bPdS_S_ddE6tile_u has been demoted
// _ZZ10build_up_bPdS_S_ddE6tile_v has been demoted
// _ZZ22solve_pressure_poissonPdS_S_ddE4tile has been demoted
// _ZZ15velocity_updatePdS_S_S_S_ddE6tile_u has been demoted
// _ZZ15velocity_updatePdS_S_S_S_ddE6tile_v has been demoted

.visible .entry _Z10build_up_bPdS_S_dd(
	.param .u64 .ptr .align 1 _Z10build_up_bPdS_S_dd_param_0,
	.param .u64 .ptr .align 1 _Z10build_up_bPdS_S_dd_param_1,
	.param .u64 .ptr .align 1 _Z10build_up_bPdS_S_dd_param_2,
	.param .f64 _Z10build_up_bPdS_S_dd_param_3,
	.param .f64 _Z10build_up_bPdS_S_dd_param_4
)
{
	.reg .pred 	%p<17>;
	.reg .b32 	%r<37>;
	.reg .b64 	%rd<36>;
	.reg .b64 	%fd<46>;
	// demoted variable
	.shared .align 8 .b8 _ZZ10build_up_bPdS_S_ddE6tile_u[800];
	// demoted variable
	.shared .align 8 .b8 _ZZ10build_up_bPdS_S_ddE6tile_v[800];
	ld.param.u64 	%rd3, [_Z10build_up_bPdS_S_dd_param_0];
	ld.param.u64 	%rd4, [_Z10build_up_bPdS_S_dd_param_1];
	ld.param.u64 	%rd5, [_Z10build_up_bPdS_S_dd_param_2];
	ld.param.f64 	%fd1, [_Z10build_up_bPdS_S_dd_param_3];
	ld.param.f64 	%fd2, [_Z10build_up_bPdS_S_dd_param_4];
	cvta.to.global.u64 	%rd1, %rd5;
	cvta.to.global.u64 	%rd2, %rd4;
	mov.u32 	%r1, %tid.y;
	mov.u32 	%r2, %tid.x;
	mov.u32 	%r14, %ctaid.y;
	mov.u32 	%r15, %ntid.y;
	mul.lo.s32 	%r3, %r14, %r15;
	add.s32 	%r4, %r3, %r1;
	mov.u32 	%r16, %ctaid.x;
	mov.u32 	%r17, %ntid.x;
	mad.lo.s32 	%r5, %r16, %r17, %r2;
	setp.gt.u32 	%p1, %r4, 31;
	setp.gt.s32 	%p2, %r5, 31;
	mul.lo.s32 	%r18, %r1, 80;
	mov.u32 	%r19, _ZZ10build_up_bPdS_S_ddE6tile_u;
	add.s32 	%r6, %r19, %r18;
	add.s32 	%r7, %r6, 80;
	shl.b32 	%r20, %r2, 3;
	add.s32 	%r8, %r7, %r20;
	mov.u32 	%r21, _ZZ10build_up_bPdS_S_ddE6tile_v;
	add.s32 	%r9, %r21, %r18;
	add.s32 	%r10, %r9, 80;
	add.s32 	%r11, %r10, %r20;
	or.pred  	%p3, %p1, %p2;
	@%p3 bra 	$L__BB0_2;
	shl.b32 	%r22, %r4, 5;
	cvt.u64.u32 	%rd6, %r22;
	cvt.s64.s32 	%rd7, %r5;
	add.s64 	%rd8, %rd6, %rd7;
	shl.b64 	%rd9, %rd8, 3;
	add.s64 	%rd10, %rd2, %rd9;
	ld.global.f64 	%fd3, [%rd10];
	st.shared.f64 	[%r8+8], %fd3;
	add.s64 	%rd11, %rd1, %rd9;
	ld.global.f64 	%fd4, [%rd11];
	st.shared.f64 	[%r11+8], %fd4;
$L__BB0_2:
	setp.ne.s32 	%p4, %r1, 0;
	setp.eq.s32 	%p5, %r4, 0;
	add.s32 	%r12, %r19, %r20;
	add.s32 	%r13, %r21, %r20;
	or.pred  	%p6, %p4, %p5;
	@%p6 bra 	$L__BB0_4;
	shl.b32 	%r26, %r3, 5;
	add.s32 	%r27, %r26, -32;
	cvt.u64.u32 	%rd12, %r27;
	cvt.s64.s32 	%rd13, %r5;
	add.s64 	%rd14, %rd12, %rd13;
	shl.b64 	%rd15, %rd14, 3;
	add.s64 	%rd16, %rd2, %rd15;
	ld.global.f64 	%fd5, [%rd16];
	st.shared.f64 	[%r12+8], %fd5;
	add.s64 	%rd17, %rd1, %rd15;
	ld.global.f64 	%fd6, [%rd17];
	st.shared.f64 	[%r13+8], %fd6;
$L__BB0_4:
	setp.ne.s32 	%p7, %r1, 7;
	setp.gt.u32 	%p8, %r4, 30;
	or.pred  	%p9, %p7, %p8;
	@%p9 bra 	$L__BB0_6;
	shl.b32 	%r28, %r4, 5;
	cvt.s64.s32 	%rd18, %r5;
	cvt.u64.u32 	%rd19, %r28;
	add.s64 	%rd20, %rd19, %rd18;
	shl.b64 	%rd21, %rd20, 3;
	add.s64 	%rd22, %rd2, %rd21;
	ld.global.f64 	%fd7, [%rd22+256];
	st.shared.f64 	[%r12+728], %fd7;
	add.s64 	%rd23, %rd1, %rd21;
	ld.global.f64 	%fd8, [%rd23+256];
	st.shared.f64 	[%r13+728], %fd8;
$L__BB0_6:
	setp.ne.s32 	%p10, %r2, 0;
	setp.lt.s32 	%p11, %r5, 1;
	or.pred  	%p12, %p10, %p11;
	@%p12 bra 	$L__BB0_8;
	shl.b32 	%r29, %r4, 5;
	add.s32 	%r30, %r29, %r5;
	mul.wide.u32 	%rd24, %r30, 8;
	add.s64 	%rd25, %rd2, %rd24;
	ld.global.f64 	%fd9, [%rd25+-8];
	st.shared.f64 	[%r7], %fd9;
	add.s64 	%rd26, %rd1, %rd24;
	ld.global.f64 	%fd10, [%rd26+-8];
	st.shared.f64 	[%r10], %fd10;
$L__BB0_8:
	setp.ne.s32 	%p13, %r2, 7;
	setp.gt.s32 	%p14, %r5, 30;
	or.pred  	%p15, %p13, %p14;
	@%p15 bra 	$L__BB0_10;
	shl.b32 	%r31, %r4, 5;
	cvt.u64.u32 	%rd27, %r31;
	cvt.s64.s32 	%rd28, %r5;
	add.s64 	%rd29, %rd27, %rd28;
	shl.b64 	%rd30, %rd29, 3;
	add.s64 	%rd31, %rd2, %rd30;
	ld.global.f64 	%fd11, [%rd31+8];
	st.shared.f64 	[%r6+152], %fd11;
	add.s64 	%rd32, %rd1, %rd30;
	ld.global.f64 	%fd12, [%rd32+8];
	st.shared.f64 	[%r9+152], %fd12;
$L__BB0_10:
	bar.sync 	0;
	add.s32 	%r32, %r4, -1;
	add.s32 	%r33, %r5, -1;
	max.u32 	%r34, %r32, %r33;
	setp.gt.u32 	%p16, %r34, 29;
	@%p16 bra 	$L__BB0_12;
	ld.shared.f64 	%fd13, [%r8+16];
	ld.shared.f64 	%fd14, [%r8];
	sub.f64 	%fd15, %fd13, %fd14;
	add.f64 	%fd16, %fd1, %fd1;
	div.rn.f64 	%fd17, %fd15, %fd16;
	ld.shared.f64 	%fd18, [%r11+88];
	ld.shared.f64 	%fd19, [%r11+-72];
	sub.f64 	%fd20, %fd18, %fd19;
	add.f64 	%fd21, %fd2, %fd2;
	div.rn.f64 	%fd22, %fd20, %fd21;
	add.f64 	%fd23, %fd17, %fd22;
	mul.f64 	%fd24, %fd23, 0d408F400000000000;
	mul.f64 	%fd25, %fd15, %fd15;
	mul.f64 	%fd26, %fd1, 0d4010000000000000;
	mul.f64 	%fd27, %fd1, %fd26;
	div.rn.f64 	%fd28, %fd25, %fd27;
	sub.f64 	%fd29, %fd24, %fd28;
	ld.shared.f64 	%fd30, [%r8+88];
	ld.shared.f64 	%fd31, [%r8+-72];
	sub.f64 	%fd32, %fd30, %fd31;
	div.rn.f64 	%fd33, %fd32, %fd21;
	ld.shared.f64 	%fd34, [%r11+16];
	ld.shared.f64 	%fd35, [%r11];
	sub.f64 	%fd36, %fd34, %fd35;
	mul.f64 	%fd37, %fd33, %fd36;
	div.rn.f64 	%fd38, %fd37, %fd16;
	add.f64 	%fd39, %fd38, %fd38;
	sub.f64 	%fd40, %fd29, %fd39;
	mul.f64 	%fd41, %fd20, %fd20;
	mul.f64 	%fd42, %fd2, 0d4010000000000000;
	mul.f64 	%fd43, %fd2, %fd42;
	div.rn.f64 	%fd44, %fd41, %fd43;
	sub.f64 	%fd45, %fd40, %fd44;
	shl.b32 	%r35, %r4, 5;
	add.s32 	%r36, %r35, %r5;
	cvta.to.global.u64 	%rd33, %rd3;
	mul.wide.u32 	%rd34, %r36, 8;
	add.s64 	%rd35, %rd33, %rd34;
	st.global.f64 	[%rd35], %fd45;
$L__BB0_12:
	ret;

}
	// .globl	_Z22solve_pressure_poissonPdS_S_dd
.visible .entry _Z22solve_pressure_poissonPdS_S_dd(
	.param .u64 .ptr .align 1 _Z22solve_pressure_poissonPdS_S_dd_param_0,
	.param .u64 .ptr .align 1 _Z22solve_pressure_poissonPdS_S_dd_param_1,
	.param .u64 .ptr .align 1 _Z22solve_pressure_poissonPdS_S_dd_param_2,
	.param .f64 _Z22solve_pressure_poissonPdS_S_dd_param_3,
	.param .f64 _Z22solve_pressure_poissonPdS_S_dd_param_4
)
{
	.reg .pred 	%p<21>;
	.reg .b32 	%r<35>;
	.reg .b64 	%rd<28>;
	.reg .b64 	%fd<31>;
	// demoted variable
	.shared .align 8 .b8 _ZZ22solve_pressure_poissonPdS_S_ddE4tile[800];
	ld.param.u64 	%rd8, [_Z22solve_pressure_poissonPdS_S_dd_param_0];
	ld.param.u64 	%rd9, [_Z22solve_pressure_poissonPdS_S_dd_param_1];
	ld.param.u64 	%rd7, [_Z22solve_pressure_poissonPdS_S_dd_param_2];
	ld.param.f64 	%fd1, [_Z22solve_pressure_poissonPdS_S_dd_param_3];
	ld.param.f64 	%fd2, [_Z22solve_pressure_poissonPdS_S_dd_param_4];
	cvta.to.global.u64 	%rd1, %rd8;
	cvta.to.global.u64 	%rd2, %rd9;
	mov.u32 	%r1, %tid.y;
	mov.u32 	%r2, %tid.x;
	mov.u32 	%r9, %ctaid.y;
	mov.u32 	%r10, %ntid.y;
	mul.lo.s32 	%r3, %r9, %r10;
	add.s32 	%r4, %r3, %r1;
	mov.u32 	%r11, %ctaid.x;
	mov.u32 	%r12, %ntid.x;
	mad.lo.s32 	%r13, %r11, %r12, %r2;
	setp.gt.u32 	%p1, %r4, 31;
	setp.gt.s32 	%p2, %r13, 31;
	shl.b32 	%r14, %r4, 5;
	cvt.s64.s32 	%rd3, %r13;
	cvt.u64.u32 	%rd4, %r14;
	add.s64 	%rd10, %rd4, %rd3;
	shl.b64 	%rd11, %rd10, 3;
	add.s64 	%rd5, %rd2, %rd11;
	mov.u32 	%r15, _ZZ22solve_pressure_poissonPdS_S_ddE4tile;
	mad.lo.s32 	%r5, %r1, 80, %r15;
	add.s32 	%r6, %r5, 80;
	shl.b32 	%r16, %r2, 3;
	add.s32 	%r7, %r6, %r16;
	or.pred  	%p3, %p1, %p2;
	@%p3 bra 	$L__BB1_2;
	ld.global.f64 	%fd3, [%rd5];
	st.shared.f64 	[%r7+8], %fd3;
$L__BB1_2:
	setp.ne.s32 	%p4, %r1, 0;
	setp.eq.s32 	%p5, %r4, 0;
	add.s32 	%r8, %r15, %r16;
	or.pred  	%p6, %p4, %p5;
	@%p6 bra 	$L__BB1_4;
	shl.b32 	%r19, %r3, 5;
	add.s32 	%r20, %r19, -32;
	cvt.u64.u32 	%rd12, %r20;
	add.s64 	%rd13, %rd12, %rd3;
	shl.b64 	%rd14, %rd13, 3;
	add.s64 	%rd15, %rd2, %rd14;
	ld.global.f64 	%fd4, [%rd15];
	st.shared.f64 	[%r8+8], %fd4;
$L__BB1_4:
	setp.ne.s32 	%p7, %r1, 7;
	setp.gt.u32 	%p8, %r4, 30;
	or.pred  	%p9, %p7, %p8;
	@%p9 bra 	$L__BB1_6;
	ld.global.f64 	%fd5, [%rd5+256];
	st.shared.f64 	[%r8+728], %fd5;
$L__BB1_6:
	cvt.u32.u64 	%r21, %rd3;
	setp.ne.s32 	%p10, %r2, 0;
	setp.lt.s32 	%p11, %r21, 1;
	or.pred  	%p12, %p10, %p11;
	@%p12 bra 	$L__BB1_8;
	cvt.u32.u64 	%r22, %rd4;
	add.s32 	%r24, %r22, %r21;
	mul.wide.u32 	%rd16, %r24, 8;
	add.s64 	%rd17, %rd2, %rd16;
	ld.global.f64 	%fd6, [%rd17+-8];
	st.shared.f64 	[%r6], %fd6;
$L__BB1_8:
	setp.ne.s32 	%p13, %r2, 7;
	setp.gt.s32 	%p14, %r21, 30;
	or.pred  	%p15, %p13, %p14;
	@%p15 bra 	$L__BB1_10;
	ld.global.f64 	%fd7, [%rd5+8];
	st.shared.f64 	[%r5+152], %fd7;
$L__BB1_10:
	bar.sync 	0;
	add.s32 	%r27, %r4, -1;
	add.s32 	%r28, %r21, -1;
	max.u32 	%r29, %r27, %r28;
	setp.gt.u32 	%p16, %r29, 29;
	@%p16 bra 	$L__BB1_12;
	cvt.u32.u64 	%r33, %rd4;
	ld.shared.f64 	%fd11, [%r7+16];
	ld.shared.f64 	%fd12, [%r7];
	add.f64 	%fd13, %fd11, %fd12;
	mul.f64 	%fd14, %fd2, %fd13;
	ld.shared.f64 	%fd15, [%r7+88];
	ld.shared.f64 	%fd16, [%r7+-72];
	add.f64 	%fd17, %fd15, %fd16;
	mul.f64 	%fd18, %fd1, %fd17;
	mul.f64 	%fd19, %fd1, %fd18;
	fma.rn.f64 	%fd20, %fd2, %fd14, %fd19;
	mul.f64 	%fd21, %fd1, %fd1;
	fma.rn.f64 	%fd22, %fd2, %fd2, %fd21;
	add.f64 	%fd23, %fd22, %fd22;
	div.rn.f64 	%fd24, %fd20, %fd23;
	mul.f64 	%fd25, %fd21, %fd2;
	mul.f64 	%fd26, %fd2, %fd25;
	div.rn.f64 	%fd27, %fd26, %fd23;
	add.s32 	%r34, %r33, %r21;
	cvta.to.global.u64 	%rd24, %rd7;
	mul.wide.u32 	%rd25, %r34, 8;
	add.s64 	%rd26, %rd24, %rd25;
	ld.global.f64 	%fd28, [%rd26];
	mul.f64 	%fd29, %fd27, %fd28;
	sub.f64 	%fd30, %fd24, %fd29;
	add.s64 	%rd27, %rd1, %rd25;
	st.global.f64 	[%rd27], %fd30;
	bra.uni 	$L__BB1_20;
$L__BB1_12:
	setp.ne.s32 	%p17, %r21, 31;
	shl.b64 	%rd18, %rd4, 3;
	add.s64 	%rd6, %rd1, %rd18;
	@%p17 bra 	$L__BB1_14;
	ld.global.f64 	%fd8, [%rd6+240];
	st.global.f64 	[%rd6+248], %fd8;
$L__BB1_14:
	setp.ne.s32 	%p18, %r4, 0;
	@%p18 bra 	$L__BB1_16;
	shl.b64 	%rd19, %rd3, 3;
	add.s64 	%rd20, %rd1, %rd19;
	ld.global.f64 	%fd9, [%rd20+256];
	st.global.f64 	[%rd20], %fd9;
$L__BB1_16:
	setp.ne.s32 	%p19, %r21, 0;
	@%p19 bra 	$L__BB1_18;
	ld.global.f64 	%fd10, [%rd6+8];
	st.global.f64 	[%rd6], %fd10;
$L__BB1_18:
	setp.ne.s32 	%p20, %r4, 31;
	@%p20 bra 	$L__BB1_20;
	shl.b64 	%rd21, %rd3, 3;
	add.s64 	%rd22, %rd1, %rd21;
	mov.b64 	%rd23, 0;
	st.global.u64 	[%rd22+7936], %rd23;
$L__BB1_20:
	ret;

}
	// .globl	_Z15velocity_updatePdS_S_S_S_dd
.visible .entry _Z15velocity_updatePdS_S_S_S_dd(
	.param .u64 .ptr .align 1 _Z15velocity_updatePdS_S_S_S_dd_param_0,
	.param .u64 .ptr .align 1 _Z15velocity_updatePdS_S_S_S_dd_param_1,
	.param .u64 .ptr .align 1 _Z15velocity_updatePdS_S_S_S_dd_param_2,
	.param .u64 .ptr .align 1 _Z15velocity_updatePdS_S_S_S_dd_param_3,
	.param .u64 .ptr .align 1 _Z15velocity_updatePdS_S_S_S_dd_param_4,
	.param .f64 _Z15velocity_updatePdS_S_S_S_dd_param_5,
	.param .f64 _Z15velocity_updatePdS_S_S_S_dd_param_6
)
{
	.reg .pred 	%p<21>;
	.reg .b32 	%r<40>;
	.reg .b64 	%rd<62>;
	.reg .b64 	%fd<75>;
	// demoted variable
	.shared .align 8 .b8 _ZZ15velocity_updatePdS_S_S_S_ddE6tile_u[800];
	// demoted variable
	.shared .align 8 .b8 _ZZ15velocity_updatePdS_S_S_S_ddE6tile_v[800];
	ld.param.u64 	%rd6, [_Z15velocity_updatePdS_S_S_S_dd_param_0];
	ld.param.u64 	%rd7, [_Z15velocity_updatePdS_S_S_S_dd_param_1];
	ld.param.u64 	%rd8, [_Z15velocity_updatePdS_S_S_S_dd_param_2];
	ld.param.u64 	%rd9, [_Z15velocity_updatePdS_S_S_S_dd_param_3];
	ld.param.f64 	%fd1, [_Z15velocity_updatePdS_S_S_S_dd_param_5];
	cvta.to.global.u64 	%rd1, %rd7;
	cvta.to.global.u64 	%rd2, %rd6;
	cvta.to.global.u64 	%rd3, %rd9;
	cvta.to.global.u64 	%rd4, %rd8;
	mov.u32 	%r1, %tid.y;
	mov.u32 	%r2, %tid.x;
	mov.u32 	%r14, %ctaid.y;
	mov.u32 	%r15, %ntid.y;
	mul.lo.s32 	%r3, %r14, %r15;
	add.s32 	%r4, %r3, %r1;
	mov.u32 	%r16, %ctaid.x;
	mov.u32 	%r17, %ntid.x;
	mad.lo.s32 	%r5, %r16, %r17, %r2;
	setp.gt.u32 	%p1, %r4, 31;
	setp.gt.s32 	%p2, %r5, 31;
	mul.lo.s32 	%r18, %r1, 80;
	mov.u32 	%r19, _ZZ15velocity_updatePdS_S_S_S_ddE6tile_u;
	add.s32 	%r6, %r19, %r18;
	add.s32 	%r7, %r6, 80;
	shl.b32 	%r20, %r2, 3;
	add.s32 	%r8, %r7, %r20;
	mov.u32 	%r21, _ZZ15velocity_updatePdS_S_S_S_ddE6tile_v;
	add.s32 	%r9, %r21, %r18;
	add.s32 	%r10, %r9, 80;
	add.s32 	%r11, %r10, %r20;
	or.pred  	%p3, %p1, %p2;
	@%p3 bra 	$L__BB2_2;
	shl.b32 	%r22, %r4, 5;
	cvt.u64.u32 	%rd10, %r22;
	cvt.s64.s32 	%rd11, %r5;
	add.s64 	%rd12, %rd10, %rd11;
	shl.b64 	%rd13, %rd12, 3;
	add.s64 	%rd14, %rd4, %rd13;
	ld.global.f64 	%fd3, [%rd14];
	st.shared.f64 	[%r8+8], %fd3;
	add.s64 	%rd15, %rd3, %rd13;
	ld.global.f64 	%fd4, [%rd15];
	st.shared.f64 	[%r11+8], %fd4;
$L__BB2_2:
	setp.ne.s32 	%p4, %r1, 0;
	setp.eq.s32 	%p5, %r4, 0;
	add.s32 	%r12, %r19, %r20;
	add.s32 	%r13, %r21, %r20;
	or.pred  	%p6, %p4, %p5;
	@%p6 bra 	$L__BB2_4;
	shl.b32 	%r26, %r3, 5;
	add.s32 	%r27, %r26, -32;
	cvt.u64.u32 	%rd16, %r27;
	cvt.s64.s32 	%rd17, %r5;
	add.s64 	%rd18, %rd16, %rd17;
	shl.b64 	%rd19, %rd18, 3;
	add.s64 	%rd20, %rd4, %rd19;
	ld.global.f64 	%fd5, [%rd20];
	st.shared.f64 	[%r12+8], %fd5;
	add.s64 	%rd21, %rd3, %rd19;
	ld.global.f64 	%fd6, [%rd21];
	st.shared.f64 	[%r13+8], %fd6;
$L__BB2_4:
	setp.ne.s32 	%p7, %r1, 7;
	setp.gt.u32 	%p8, %r4, 30;
	or.pred  	%p9, %p7, %p8;
	@%p9 bra 	$L__BB2_6;
	shl.b32 	%r28, %r4, 5;
	cvt.s64.s32 	%rd22, %r5;
	cvt.u64.u32 	%rd23, %r28;
	add.s64 	%rd24, %rd23, %rd22;
	shl.b64 	%rd25, %rd24, 3;
	add.s64 	%rd26, %rd4, %rd25;
	ld.global.f64 	%fd7, [%rd26+256];
	st.shared.f64 	[%r12+728], %fd7;
	add.s64 	%rd27, %rd3, %rd25;
	ld.global.f64 	%fd8, [%rd27+256];
	st.shared.f64 	[%r13+728], %fd8;
$L__BB2_6:
	setp.ne.s32 	%p10, %r2, 0;
	setp.lt.s32 	%p11, %r5, 1;
	or.pred  	%p12, %p10, %p11;
	@%p12 bra 	$L__BB2_8;
	shl.b32 	%r29, %r4, 5;
	add.s32 	%r30, %r29, %r5;
	mul.wide.u32 	%rd28, %r30, 8;
	add.s64 	%rd29, %rd4, %rd28;
	ld.global.f64 	%fd9, [%rd29+-8];
	st.shared.f64 	[%r7], %fd9;
	add.s64 	%rd30, %rd3, %rd28;
	ld.global.f64 	%fd10, [%rd30+-8];
	st.shared.f64 	[%r10], %fd10;
$L__BB2_8:
	setp.ne.s32 	%p13, %r2, 7;
	setp.gt.s32 	%p14, %r5, 30;
	or.pred  	%p15, %p13, %p14;
	@%p15 bra 	$L__BB2_10;
	shl.b32 	%r31, %r4, 5;
	cvt.u64.u32 	%rd31, %r31;
	cvt.s64.s32 	%rd32, %r5;
	add.s64 	%rd33, %rd31, %rd32;
	shl.b64 	%rd34, %rd33, 3;
	add.s64 	%rd35, %rd4, %rd34;
	ld.global.f64 	%fd11, [%rd35+8];
	st.shared.f64 	[%r6+152], %fd11;
	add.s64 	%rd36, %rd3, %rd34;
	ld.global.f64 	%fd12, [%rd36+8];
	st.shared.f64 	[%r9+152], %fd12;
$L__BB2_10:
	bar.sync 	0;
	add.s32 	%r32, %r4, -1;
	add.s32 	%r33, %r5, -1;
	max.u32 	%r34, %r32, %r33;
	setp.gt.u32 	%p16, %r34, 29;
	@%p16 bra 	$L__BB2_12;
	ld.param.f64 	%fd74, [_Z15velocity_updatePdS_S_S_S_dd_param_6];
	ld.param.u64 	%rd61, [_Z15velocity_updatePdS_S_S_S_dd_param_4];
	cvta.to.global.u64 	%rd37, %rd61;
	ld.shared.f64 	%fd13, [%r8+8];
	mul.f64 	%fd14, %fd13, 0d3F50624DD2F1A9FC;
	div.rn.f64 	%fd15, %fd14, %fd1;
	ld.shared.f64 	%fd16, [%r8];
	sub.f64 	%fd17, %fd13, %fd16;
	mul.f64 	%fd18, %fd15, %fd17;
	sub.f64 	%fd19, %fd13, %fd18;
	ld.shared.f64 	%fd20, [%r11+8];
	mul.f64 	%fd21, %fd20, 0d3F50624DD2F1A9FC;
	div.rn.f64 	%fd22, %fd21, %fd74;
	ld.shared.f64 	%fd23, [%r8+-72];
	sub.f64 	%fd24, %fd13, %fd23;
	mul.f64 	%fd25, %fd22, %fd24;
	sub.f64 	%fd26, %fd19, %fd25;
	add.f64 	%fd27, %fd1, %fd1;
	mov.f64 	%fd28, 0d3F50624DD2F1A9FC;
	div.rn.f64 	%fd29, %fd28, %fd27;
	shl.b32 	%r35, %r4, 5;
	add.s32 	%r36, %r35, %r5;
	mul.wide.u32 	%rd38, %r36, 8;
	add.s64 	%rd39, %rd37, %rd38;
	ld.global.f64 	%fd30, [%rd39+8];
	ld.global.f64 	%fd31, [%rd39+-8];
	sub.f64 	%fd32, %fd30, %fd31;
	mul.f64 	%fd33, %fd29, %fd32;
	sub.f64 	%fd34, %fd26, %fd33;
	mul.f64 	%fd35, %fd1, %fd1;
	div.rn.f64 	%fd36, %fd28, %fd35;
	ld.shared.f64 	%fd37, [%r8+16];
	add.f64 	%fd38, %fd13, %fd13;
	sub.f64 	%fd39, %fd37, %fd38;
	add.f64 	%fd40, %fd16, %fd39;
	mul.f64 	%fd41, %fd74, %fd74;
	div.rn.f64 	%fd42, %fd28, %fd41;
	ld.shared.f64 	%fd43, [%r8+88];
	sub.f64 	%fd44, %fd43, %fd38;
	add.f64 	%fd45, %fd23, %fd44;
	mul.f64 	%fd46, %fd42, %fd45;
	fma.rn.f64 	%fd47, %fd36, %fd40, %fd46;
	fma.rn.f64 	%fd48, %fd47, 0d3FB999999999999A, %fd34;
	add.s64 	%rd40, %rd2, %rd38;
	st.global.f64 	[%rd40], %fd48;
	ld.shared.f64 	%fd49, [%r11];
	sub.f64 	%fd50, %fd20, %fd49;
	mul.f64 	%fd51, %fd15, %fd50;
	sub.f64 	%fd52, %fd20, %fd51;
	ld.shared.f64 	%fd53, [%r11+-72];
	sub.f64 	%fd54, %fd20, %fd53;
	mul.f64 	%fd55, %fd22, %fd54;
	sub.f64 	%fd56, %fd52, %fd55;
	add.f64 	%fd57, %fd74, %fd74;
	div.rn.f64 	%fd58, %fd28, %fd57;
	ld.global.f64 	%fd59, [%rd39+256];
	add.s32 	%r37, %r36, -32;
	mul.wide.u32 	%rd41, %r37, 8;
	add.s64 	%rd42, %rd37, %rd41;
	ld.global.f64 	%fd60, [%rd42];
	sub.f64 	%fd61, %fd59, %fd60;
	mul.f64 	%fd62, %fd58, %fd61;
	sub.f64 	%fd63, %fd56, %fd62;
	ld.shared.f64 	%fd64, [%r11+16];
	add.f64 	%fd65, %fd20, %fd20;
	sub.f64 	%fd66, %fd64, %fd65;
	add.f64 	%fd67, %fd49, %fd66;
	ld.shared.f64 	%fd68, [%r11+88];
	sub.f64 	%fd69, %fd68, %fd65;
	add.f64 	%fd70, %fd53, %fd69;
	mul.f64 	%fd71, %fd42, %fd70;
	fma.rn.f64 	%fd72, %fd36, %fd67, %fd71;
	fma.rn.f64 	%fd73, %fd72, 0d3FB999999999999A, %fd63;
	add.s64 	%rd43, %rd1, %rd38;
	st.global.f64 	[%rd43], %fd73;
$L__BB2_12:
	setp.eq.s32 	%p17, %r5, 31;
	@%p17 bra 	$L__BB2_15;
	setp.ne.s32 	%p18, %r5, 0;
	@%p18 bra 	$L__BB2_16;
	shl.b32 	%r39, %r4, 5;
	mul.wide.u32 	%rd48, %r39, 8;
	add.s64 	%rd49, %rd2, %rd48;
	mov.b64 	%rd50, 0;
	st.global.u64 	[%rd49], %rd50;
	add.s64 	%rd51, %rd1, %rd48;
	st.global.u64 	[%rd51], %rd50;
	bra.uni 	$L__BB2_16;
$L__BB2_15:
	shl.b32 	%r38, %r4, 5;
	mul.wide.u32 	%rd44, %r38, 8;
	add.s64 	%rd45, %rd2, %rd44;
	mov.b64 	%rd46, 0;
	st.global.u64 	[%rd45+248], %rd46;
	add.s64 	%rd47, %rd1, %rd44;
	st.global.u64 	[%rd47+248], %rd46;
$L__BB2_16:
	setp.eq.s32 	%p19, %r4, 31;
	@%p19 bra 	$L__BB2_19;
	setp.ne.s32 	%p20, %r4, 0;
	@%p20 bra 	$L__BB2_20;
	mul.wide.s32 	%rd57, %r5, 8;
	add.s64 	%rd58, %rd2, %rd57;
	mov.b64 	%rd59, 0;
	st.global.u64 	[%rd58], %rd59;
	add.s64 	%rd60, %rd1, %rd57;
	st.global.u64 	[%rd60], %rd59;
	bra.uni 	$L__BB2_20;
$L__BB2_19:
	mul.wide.s32 	%rd52, %r5, 8;
	add.s64 	%rd53, %rd2, %rd52;
	mov.b64 	%rd54, 4607182418800017408;
	st.global.u64 	[%rd53+7936], %rd54;
	add.s64 	%rd55, %rd1, %rd52;
	mov.b64 	%rd56, 0;
	st.global.u64 	[%rd55+7936], %rd56;
$L__BB2_20:
	ret;

}


// ===== COMPILED SASS (sm_100) =====

	.target	sm_100

	.elftype	@"ET_EXEC"


//--------------------- .note.nv.tkinfo           --------------------------
	.section	.note.nv.tkinfo,"",@"SHT_NOTE"
	.sectionflags	@"SHF_NOTE_NV_TKINFO"
	.tkinfo
        /*0018*/ 	.word	0x00000002
        /*0030*/ 	.string	""
        /*0030*/ 	.string	"ptxas"
        /*0030*/ 	.string	"Cuda compilation tools, release 13.0, V13.0.88"
        /*0030*/ 	.string	"Build cuda_13.0.r13.0/compiler.36424714_0"
        /*0030*/ 	.string	"-arch sm_100 -m 64 "



//--------------------- .note.nv.cuinfo           --------------------------
	.section	.note.nv.cuinfo,"",@"SHT_NOTE"
	.sectionflags	@"SHF_NOTE_NV_CUINFO"
        /*0018*/ 	.short	0x0002
        /*001a*/ 	.short	0x0064
        /*001c*/ 	.short	0x0082
	.zero		2


//--------------------- .nv.info                  --------------------------
	.section	.nv.info,"",@"SHT_CUDA_INFO"
	.align	4


	//----- nvinfo : EIATTR_REGCOUNT
	.align		4
        /*0000*/ 	.byte	0x04, 0x2f
        /*0002*/ 	.short	(.L_1 - .L_0)
	.align		4
.L_0:
        /*0004*/ 	.word	index@(_Z10build_up_bPdS_S_dd)
        /*0008*/ 	.word	0x00000024


	//----- nvinfo : EIATTR_FRAME_SIZE
	.align		4
.L_1:
        /*000c*/ 	.byte	0x04, 0x11
        /*000e*/ 	.short	(.L_3 - .L_2)
	.align		4
.L_2:
        /*0010*/ 	.word	index@($__internal_2_$__cuda_sm20_div_rn_f64_full)
        /*0014*/ 	.word	0x00000000


	//----- nvinfo : EIATTR_FRAME_SIZE
	.align		4
.L_3:
        /*0018*/ 	.byte	0x04, 0x11
        /*001a*/ 	.short	(.L_5 - .L_4)
	.align		4
.L_4:
        /*001c*/ 	.word	index@(_Z10build_up_bPdS_S_dd)
        /*0020*/ 	.word	0x00000000


	//----- nvinfo : EIATTR_REGCOUNT
	.align		4
.L_5:
        /*0024*/ 	.byte	0x04, 0x2f
        /*0026*/ 	.short	(.L_7 - .L_6)
	.align		4
.L_6:
        /*0028*/ 	.word	index@(_Z22solve_pressure_poissonPdS_S_dd)
        /*002c*/ 	.word	0x0000001f


	//----- nvinfo : EIATTR_FRAME_SIZE
	.align		4
.L_7:
        /*0030*/ 	.byte	0x04, 0x11
        /*0032*/ 	.short	(.L_9 - .L_8)
	.align		4
.L_8:
        /*0034*/ 	.word	index@($__internal_1_$__cuda_sm20_div_rn_f64_full)
        /*0038*/ 	.word	0x00000000


	//----- nvinfo : EIATTR_FRAME_SIZE
	.align		4
.L_9:
        /*003c*/ 	.byte	0x04, 0x11
        /*003e*/ 	.short	(.L_11 - .L_10)
	.align		4
.L_10:
        /*0040*/ 	.word	index@(_Z22solve_pressure_poissonPdS_S_dd)
        /*0044*/ 	.word	0x00000000


	//----- nvinfo : EIATTR_REGCOUNT
	.align		4
.L_11:
        /*0048*/ 	.byte	0x04, 0x2f
        /*004a*/ 	.short	(.L_13 - .L_12)
	.align		4
.L_12:
        /*004c*/ 	.word	index@(_Z15velocity_updatePdS_S_S_S_dd)
        /*0050*/ 	.word	0x00000030


	//----- nvinfo : EIATTR_FRAME_SIZE
	.align		4
.L_13:
        /*0054*/ 	.byte	0x04, 0x11
        /*0056*/ 	.short	(.L_15 - .L_14)
	.align		4
.L_14:
        /*0058*/ 	.word	index@($__internal_0_$__cuda_sm20_div_rn_f64_full)
        /*005c*/ 	.word	0x00000000


	//----- nvinfo : EIATTR_FRAME_SIZE
	.align		4
.L_15:
        /*0060*/ 	.byte	0x04, 0x11
        /*0062*/ 	.short	(.L_17 - .L_16)
	.align		4
.L_16:
        /*0064*/ 	.word	index@(_Z15velocity_updatePdS_S_S_S_dd)
        /*0068*/ 	.word	0x00000000


	//----- nvinfo : EIATTR_MIN_STACK_SIZE
	.align		4
.L_17:
        /*006c*/ 	.byte	0x04, 0x12
        /*006e*/ 	.short	(.L_19 - .L_18)
	.align		4
.L_18:
        /*0070*/ 	.word	index@(_Z15velocity_updatePdS_S_S_S_dd)
        /*0074*/ 	.word	0x00000000


	//----- nvinfo : EIATTR_MIN_STACK_SIZE
	.align		4
.L_19:
        /*0078*/ 	.byte	0x04, 0x12
        /*007a*/ 	.short	(.L_21 - .L_20)
	.align		4
.L_20:
        /*007c*/ 	.word	index@(_Z22solve_pressure_poissonPdS_S_dd)
        /*0080*/ 	.word	0x00000000


	//----- nvinfo : EIATTR_MIN_STACK_SIZE
	.align		4
.L_21:
        /*0084*/ 	.byte	0x04, 0x12
        /*0086*/ 	.short	(.L_23 - .L_22)
	.align		4
.L_22:
        /*0088*/ 	.word	index@(_Z10build_up_bPdS_S_dd)
        /*008c*/ 	.word	0x00000000
.L_23:


//--------------------- .nv.compat                --------------------------
	.section	.nv.compat,"",@"SHT_CUDA_COMPAT_INFO"
	.align	4
        /*0000*/ 	.byte	0x02, 0x09, 0x00, 0x00, 0x02, 0x02, 0x01, 0x00, 0x02, 0x05, 0x05, 0x00, 0x03, 0x07, 0x01, 0x01
        /*0010*/ 	.byte	0x02, 0x03, 0x00, 0x00, 0x02, 0x06, 0x01, 0x00, 0x04, 0x0b, 0x08, 0x00, 0x01, 0x00, 0x00, 0x00
        /*0020*/ 	.byte	0x00, 0x00, 0x00, 0x00


//--------------------- .nv.info._Z15velocity_updatePdS_S_S_S_dd --------------------------
	.section	.nv.info._Z15velocity_updatePdS_S_S_S_dd,"",@"SHT_CUDA_INFO"
	.sectionflags	@""
	.align	4


	//----- nvinfo : EIATTR_CUDA_API_VERSION
	.align		4
        /*0000*/ 	.byte	0x04, 0x37
        /*0002*/ 	.short	(.L_25 - .L_24)
.L_24:
        /*0004*/ 	.word	0x00000082


	//----- nvinfo : EIATTR_KPARAM_INFO
	.align		4
.L_25:
        /*0008*/ 	.byte	0x04, 0x17
        /*000a*/ 	.short	(.L_27 - .L_26)
.L_26:
        /*000c*/ 	.word	0x00000000
        /*0010*/ 	.short	0x0006
        /*0012*/ 	.short	0x0030
        /*0014*/ 	.byte	0x00, 0xf0, 0x21, 0x00


	//----- nvinfo : EIATTR_KPARAM_INFO
	.align		4
.L_27:
        /*0018*/ 	.byte	0x04, 0x17
        /*001a*/ 	.short	(.L_29 - .L_28)
.L_28:
        /*001c*/ 	.word	0x00000000
        /*0020*/ 	.short	0x0005
        /*0022*/ 	.short	0x0028
        /*0024*/ 	.byte	0x00, 0xf0, 0x21, 0x00


	//----- nvinfo : EIATTR_KPARAM_INFO
	.align		4
.L_29:
        /*0028*/ 	.byte	0x04, 0x17
        /*002a*/ 	.short	(.L_31 - .L_30)
.L_30:
        /*002c*/ 	.word	0x00000000
        /*0030*/ 	.short	0x0004
        /*0032*/ 	.short	0x0020
        /*0034*/ 	.byte	0x00, 0xf5, 0x21, 0x00


	//----- nvinfo : EIATTR_KPARAM_INFO
	.align		4
.L_31:
        /*0038*/ 	.byte	0x04, 0x17
        /*003a*/ 	.short	(.L_33 - .L_32)
.L_32:
        /*003c*/ 	.word	0x00000000
        /*0040*/ 	.short	0x0003
        /*0042*/ 	.short	0x0018
        /*0044*/ 	.byte	0x00, 0xf5, 0x21, 0x00


	//----- nvinfo : EIATTR_KPARAM_INFO
	.align		4
.L_33:
        /*0048*/ 	.byte	0x04, 0x17
        /*004a*/ 	.short	(.L_35 - .L_34)
.L_34:
        /*004c*/ 	.word	0x00000000
        /*0050*/ 	.short	0x0002
        /*0052*/ 	.short	0x0010
        /*0054*/ 	.byte	0x00, 0xf5, 0x21, 0x00


	//----- nvinfo : EIATTR_KPARAM_INFO
	.align		4
.L_35:
        /*0058*/ 	.byte	0x04, 0x17
        /*005a*/ 	.short	(.L_37 - .L_36)
.L_36:
        /*005c*/ 	.word	0x00000000
        /*0060*/ 	.short	0x0001
        /*0062*/ 	.short	0x0008
        /*0064*/ 	.byte	0x00, 0xf5, 0x21, 0x00


	//----- nvinfo : EIATTR_KPARAM_INFO
	.align		4
.L_37:
        /*0068*/ 	.byte	0x04, 0x17
        /*006a*/ 	.short	(.L_39 - .L_38)
.L_38:
        /*006c*/ 	.word	0x00000000
        /*0070*/ 	.short	0x0000
        /*0072*/ 	.short	0x0000
        /*0074*/ 	.byte	0x00, 0xf5, 0x21, 0x00


	//----- nvinfo : EIATTR_SPARSE_MMA_MASK
	.align		4
.L_39:
        /*0078*/ 	.byte	0x03, 0x50
        /*007a*/ 	.short	0x0000


	//----- nvinfo : EIATTR_MAXREG_COUNT
	.align		4
        /*007c*/ 	.byte	0x03, 0x1b
        /*007e*/ 	.short	0x00ff


	//----- nvinfo : EIATTR_NUM_BARRIERS
	.align		4
        /*0080*/ 	.byte	0x02, 0x4c
        /*0082*/ 	.byte	0x01
	.zero		1


	//----- nvinfo : EIATTR_MERCURY_ISA_VERSION
	.align		4
        /*0084*/ 	.byte	0x03, 0x5f
        /*0086*/ 	.short	0x0101


	//----- nvinfo : EIATTR_VRC_CTA_INIT_COUNT
	.align		4
        /*0088*/ 	.byte	0x02, 0x4a
	.zero		1
	.zero		1


	//----- nvinfo : EIATTR_EXIT_INSTR_OFFSETS
	.align		4
        /*008c*/ 	.byte	0x04, 0x1c
        /*008e*/ 	.short	(.L_41 - .L_40)


	//   ....[0]....
.L_40:
        /*0090*/ 	.word	0x00001570


	//   ....[1]....
        /*0094*/ 	.word	0x000015e0


	//   ....[2]....
        /*0098*/ 	.word	0x00001670


	//----- nvinfo : EIATTR_CRS_STACK_SIZE
	.align		4
.L_41:
        /*009c*/ 	.byte	0x04, 0x1e
        /*009e*/ 	.short	(.L_43 - .L_42)
.L_42:
        /*00a0*/ 	.word	0x00000000


	//----- nvinfo : EIATTR_CBANK_PARAM_SIZE
	.align		4
.L_43:
        /*00a4*/ 	.byte	0x03, 0x19
        /*00a6*/ 	.short	0x0038


	//----- nvinfo : EIATTR_PARAM_CBANK
	.align		4
        /*00a8*/ 	.byte	0x04, 0x0a
        /*00aa*/ 	.short	(.L_45 - .L_44)
	.align		4
.L_44:
        /*00ac*/ 	.word	index@(.nv.constant0._Z15velocity_updatePdS_S_S_S_dd)
        /*00b0*/ 	.short	0x0380
        /*00b2*/ 	.short	0x0038


	//----- nvinfo : EIATTR_SW_WAR
	.align		4
.L_45:
        /*00b4*/ 	.byte	0x04, 0x36
        /*00b6*/ 	.short	(.L_47 - .L_46)
.L_46:
        /*00b8*/ 	.word	0x00000008
.L_47:


//--------------------- .nv.info._Z22solve_pressure_poissonPdS_S_dd --------------------------
	.section	.nv.info._Z22solve_pressure_poissonPdS_S_dd,"",@"SHT_CUDA_INFO"
	.sectionflags	@""
	.align	4


	//----- nvinfo : EIATTR_CUDA_API_VERSION
	.align		4
        /*0000*/ 	.byte	0x04, 0x37
        /*0002*/ 	.short	(.L_49 - .L_48)
.L_48:
        /*0004*/ 	.word	0x00000082


	//----- nvinfo : EIATTR_KPARAM_INFO
	.align		4
.L_49:
        /*0008*/ 	.byte	0x04, 0x17
        /*000a*/ 	.short	(.L_51 - .L_50)
.L_50:
        /*000c*/ 	.word	0x00000000
        /*0010*/ 	.short	0x0004
        /*0012*/ 	.short	0x0020
        /*0014*/ 	.byte	0x00, 0xf0, 0x21, 0x00


	//----- nvinfo : EIATTR_KPARAM_INFO
	.align		4
.L_51:
        /*0018*/ 	.byte	0x04, 0x17
        /*001a*/ 	.short	(.L_53 - .L_52)
.L_52:
        /*001c*/ 	.word	0x00000000
        /*0020*/ 	.short	0x0003
        /*0022*/ 	.short	0x0018
        /*0024*/ 	.byte	0x00, 0xf0, 0x21, 0x00


	//----- nvinfo : EIATTR_KPARAM_INFO
	.align		4
.L_53:
        /*0028*/ 	.byte	0x04, 0x17
        /*002a*/ 	.short	(.L_55 - .L_54)
.L_54:
        /*002c*/ 	.word	0x00000000
        /*0030*/ 	.short	0x0002
        /*0032*/ 	.short	0x0010
        /*0034*/ 	.byte	0x00, 0xf5, 0x21, 0x00


	//----- nvinfo : EIATTR_KPARAM_INFO
	.align		4
.L_55:
        /*0038*/ 	.byte	0x04, 0x17
        /*003a*/ 	.short	(.L_57 - .L_56)
.L_56:
        /*003c*/ 	.word	0x00000000
        /*0040*/ 	.short	0x0001
        /*0042*/ 	.short	0x0008
        /*0044*/ 	.byte	0x00, 0xf5, 0x21, 0x00


	//----- nvinfo : EIATTR_KPARAM_INFO
	.align		4
.L_57:
        /*0048*/ 	.byte	0x04, 0x17
        /*004a*/ 	.short	(.L_59 - .L_58)
.L_58:
        /*004c*/ 	.word	0x00000000
        /*0050*/ 	.short	0x0000
        /*0052*/ 	.short	0x0000
        /*0054*/ 	.byte	0x00, 0xf5, 0x21, 0x00


	//----- nvinfo : EIATTR_SPARSE_MMA_MASK
	.align		4
.L_59:
        /*0058*/ 	.byte	0x03, 0x50
        /*005a*/ 	.short	0x0000


	//----- nvinfo : EIATTR_MAXREG_COUNT
	.align		4
        /*005c*/ 	.byte	0x03, 0x1b
        /*005e*/ 	.short	0x00ff


	//----- nvinfo : EIATTR_NUM_BARRIERS
	.align		4
        /*0060*/ 	.byte	0x02, 0x4c
        /*0062*/ 	.byte	0x01
	.zero		1


	//----- nvinfo : EIATTR_MERCURY_ISA_VERSION
	.align		4
        /*0064*/ 	.byte	0x03, 0x5f
        /*0066*/ 	.short	0x0101


	//----- nvinfo : EIATTR_VRC_CTA_INIT_COUNT
	.align		4
        /*0068*/ 	.byte	0x02, 0x4a
	.zero		1
	.zero		1


	//----- nvinfo : EIATTR_EXIT_INSTR_OFFSETS
	.align		4
        /*006c*/ 	.byte	0x04, 0x1c
        /*006e*/ 	.short	(.L_61 - .L_60)


	//   ....[0]....
.L_60:
        /*0070*/ 	.word	0x00000810


	//   ....[1]....
        /*0074*/ 	.word	0x00000940


	//   ....[2]....
        /*0078*/ 	.word	0x00000980


	//----- nvinfo : EIATTR_CRS_STACK_SIZE
	.align		4
.L_61:
        /*007c*/ 	.byte	0x04, 0x1e
        /*007e*/ 	.short	(.L_63 - .L_62)
.L_62:
        /*0080*/ 	.word	0x00000000


	//----- nvinfo : EIATTR_CBANK_PARAM_SIZE
	.align		4
.L_63:
        /*0084*/ 	.byte	0x03, 0x19
        /*0086*/ 	.short	0x0028


	//----- nvinfo : EIATTR_PARAM_CBANK
	.align		4
        /*0088*/ 	.byte	0x04, 0x0a
        /*008a*/ 	.short	(.L_65 - .L_64)
	.align		4
.L_64:
        /*008c*/ 	.word	index@(.nv.constant0._Z22solve_pressure_poissonPdS_S_dd)
        /*0090*/ 	.short	0x0380
        /*0092*/ 	.short	0x0028


	//----- nvinfo : EIATTR_SW_WAR
	.align		4
.L_65:
        /*0094*/ 	.byte	0x04, 0x36
        /*0096*/ 	.short	(.L_67 - .L_66)
.L_66:
        /*0098*/ 	.word	0x00000008
.L_67:


//--------------------- .nv.info._Z10build_up_bPdS_S_dd --------------------------
	.section	.nv.info._Z10build_up_bPdS_S_dd,"",@"SHT_CUDA_INFO"
	.sectionflags	@""
	.align	4


	//----- nvinfo : EIATTR_CUDA_API_VERSION
	.align		4
        /*0000*/ 	.byte	0x04, 0x37
        /*0002*/ 	.short	(.L_69 - .L_68)
.L_68:
        /*0004*/ 	.word	0x00000082


	//----- nvinfo : EIATTR_KPARAM_INFO
	.align		4
.L_69:
        /*0008*/ 	.byte	0x04, 0x17
        /*000a*/ 	.short	(.L_71 - .L_70)
.L_70:
        /*000c*/ 	.word	0x00000000
        /*0010*/ 	.short	0x0004
        /*0012*/ 	.short	0x0020
        /*0014*/ 	.byte	0x00, 0xf0, 0x21, 0x00


	//----- nvinfo : EIATTR_KPARAM_INFO
	.align		4
.L_71:
        /*0018*/ 	.byte	0x04, 0x17
        /*001a*/ 	.short	(.L_73 - .L_72)
.L_72:
        /*001c*/ 	.word	0x00000000
        /*0020*/ 	.short	0x0003
        /*0022*/ 	.short	0x0018
        /*0024*/ 	.byte	0x00, 0xf0, 0x21, 0x00


	//----- nvinfo : EIATTR_KPARAM_INFO
	.align		4
.L_73:
        /*0028*/ 	.byte	0x04, 0x17
        /*002a*/ 	.short	(.L_75 - .L_74)
.L_74:
        /*002c*/ 	.word	0x00000000
        /*0030*/ 	.short	0x0002
        /*0032*/ 	.short	0x0010
        /*0034*/ 	.byte	0x00, 0xf5, 0x21, 0x00


	//----- nvinfo : EIATTR_KPARAM_INFO
	.align		4
.L_75:
        /*0038*/ 	.byte	0x04, 0x17
        /*003a*/ 	.short	(.L_77 - .L_76)
.L_76:
        /*003c*/ 	.word	0x00000000
        /*0040*/ 	.short	0x0001
        /*0042*/ 	.short	0x0008
        /*0044*/ 	.byte	0x00, 0xf5, 0x21, 0x00


	//----- nvinfo : EIATTR_KPARAM_INFO
	.align		4
.L_77:
        /*0048*/ 	.byte	0x04, 0x17
        /*004a*/ 	.short	(.L_79 - .L_78)
.L_78:
        /*004c*/ 	.word	0x00000000
        /*0050*/ 	.short	0x0000
        /*0052*/ 	.short	0x0000
        /*0054*/ 	.byte	0x00, 0xf5, 0x21, 0x00


	//----- nvinfo : EIATTR_SPARSE_MMA_MASK
	.align		4
.L_79:
        /*0058*/ 	.byte	0x03, 0x50
        /*005a*/ 	.short	0x0000


	//----- nvinfo : EIATTR_MAXREG_COUNT
	.align		4
        /*005c*/ 	.byte	0x03, 0x1b
        /*005e*/ 	.short	0x00ff


	//----- nvinfo : EIATTR_NUM_BARRIERS
	.align		4
        /*0060*/ 	.byte	0x02, 0x4c
        /*0062*/ 	.byte	0x01
	.zero		1


	//----- nvinfo : EIATTR_MERCURY_ISA_VERSION
	.align		4
        /*0064*/ 	.byte	0x03, 0x5f
        /*0066*/ 	.short	0x0101


	//----- nvinfo : EIATTR_VRC_CTA_INIT_COUNT
	.align		4
        /*0068*/ 	.byte	0x02, 0x4a
	.zero		1
	.zero		1


	//----- nvinfo : EIATTR_EXIT_INSTR_OFFSETS
	.align		4
        /*006c*/ 	.byte	0x04, 0x1c
        /*006e*/ 	.short	(.L_81 - .L_80)


	//   ....[0]....
.L_80:
        /*0070*/ 	.word	0x00000660


	//   ....[1]....
        /*0074*/ 	.word	0x000010f0


	//----- nvinfo : EIATTR_CRS_STACK_SIZE
	.align		4
.L_81:
        /*0078*/ 	.byte	0x04, 0x1e
        /*007a*/ 	.short	(.L_83 - .L_82)
.L_82:
        /*007c*/ 	.word	0x00000000


	//----- nvinfo : EIATTR_CBANK_PARAM_SIZE
	.align		4
.L_83:
        /*0080*/ 	.byte	0x03, 0x19
        /*0082*/ 	.short	0x0028


	//----- nvinfo : EIATTR_PARAM_CBANK
	.align		4
        /*0084*/ 	.byte	0x04, 0x0a
        /*0086*/ 	.short	(.L_85 - .L_84)
	.align		4
.L_84:
        /*0088*/ 	.word	index@(.nv.constant0._Z10build_up_bPdS_S_dd)
        /*008c*/ 	.short	0x0380
        /*008e*/ 	.short	0x0028


	//----- nvinfo : EIATTR_SW_WAR
	.align		4
.L_85:
        /*0090*/ 	.byte	0x04, 0x36
        /*0092*/ 	.short	(.L_87 - .L_86)
.L_86:
        /*0094*/ 	.word	0x00000008
.L_87:


//--------------------- .nv.callgraph             --------------------------
	.section	.nv.callgraph,"",@"SHT_CUDA_CALLGRAPH"
	.align	4
	.sectionentsize	8
	.align		4
        /*0000*/ 	.word	0x00000000
	.align		4
        /*0004*/ 	.word	0xffffffff
	.align		4
        /*0008*/ 	.word	0x00000000
	.align		4
        /*000c*/ 	.word	0xfffffffe
	.align		4
        /*0010*/ 	.word	0x00000000
	.align		4
        /*0014*/ 	.word	0xfffffffd
	.align		4
        /*0018*/ 	.word	0x00000000
	.align		4
        /*001c*/ 	.word	0xfffffffc


//--------------------- .text._Z15velocity_updatePdS_S_S_S_dd --------------------------
	.section	.text._Z15velocity_updatePdS_S_S_S_dd,"ax",@progbits
	.align	128
        .global         _Z15velocity_updatePdS_S_S_S_dd
        .type           _Z15velocity_updatePdS_S_S_S_dd,@function
        .size           _Z15velocity_updatePdS_S_S_S_dd,(.L_x_50 - _Z15velocity_updatePdS_S_S_S_dd)
        .other          _Z15velocity_updatePdS_S_S_S_dd,@"STO_CUDA_ENTRY STV_DEFAULT"
_Z15velocity_updatePdS_S_S_S_dd:
.text._Z15velocity_updatePdS_S_S_S_dd:
[----:B------:R-:W-:Y:S01]  /*0000*/  LDC R1, c[0x0][0x37c] ;  /* 0x0000df00ff017b82 */ /* 0x000fe20000000800 */
[----:B------:R-:W0:Y:S07]  /*0010*/  S2R R8, SR_TID.X ;  /* 0x0000000000087919 */ /* 0x000e2e0000002100 */
[----:B------:R-:W1:Y:S01]  /*0020*/  LDC R3, c[0x0][0x364] ;  /* 0x0000d900ff037b82 */ /* 0x000e620000000800 */
[----:B------:R-:W2:Y:S07]  /*0030*/  S2R R0, SR_TID.Y ;  /* 0x0000000000007919 */ /* 0x000eae0000002200 */
[----:B------:R-:W1:Y:S08]  /*0040*/  S2UR UR4, SR_CTAID.Y ;  /* 0x00000000000479c3 */ /* 0x000e700000002600 */
[----:B------:R-:W0:Y:S08]  /*0050*/  S2UR UR5, SR_CTAID.X ;  /* 0x00000000000579c3 */ /* 0x000e300000002500 */
[----:B------:R-:W0:Y:S01]  /*0060*/  LDC R11, c[0x0][0x360] ;  /* 0x0000d800ff0b7b82 */ /* 0x000e220000000800 */
[----:B-1----:R-:W-:-:S07]  /*0070*/  IMAD R3, R3, UR4, RZ ;  /* 0x0000000403037c24 */ /* 0x002fce000f8e02ff */
[----:B------:R-:W1:Y:S01]  /*0080*/  LDC.64 R24, c[0x0][0x398] ;  /* 0x0000e600ff187b82 */ /* 0x000e620000000a00 */
[----:B--2---:R-:W-:-:S05]  /*0090*/  IMAD.IADD R10, R3, 0x1, R0 ;  /* 0x00000001030a7824 */ /* 0x004fca00078e0200 */
[----:B------:R-:W-:Y:S02]  /*00a0*/  ISETP.NE.AND P1, PT, R10, RZ, PT ;  /* 0x000000ff0a00720c */ /* 0x000fe40003f25270 */
[----:B------:R-:W2:Y:S02]  /*00b0*/  LDC.64 R12, c[0x0][0x390] ;  /* 0x0000e400ff0c7b82 */ /* 0x000ea40000000a00 */
[----:B------:R-:W-:Y:S01]  /*00c0*/  ISETP.NE.OR P1, PT, R0, RZ, !P1 ;  /* 0x000000ff0000720c */ /* 0x000fe20004f25670 */
[----:B0-----:R-:W-:Y:S01]  /*00d0*/  IMAD R11, R11, UR5, R8 ;  /* 0x000000050b0b7c24 */ /* 0x001fe2000f8e0208 */
[----:B------:R-:W0:Y:S04]  /*00e0*/  LDCU.64 UR4, c[0x0][0x358] ;  /* 0x00006b00ff0477ac */ /* 0x000e280008000a00 */
[----:B------:R-:W3:Y:S01]  /*00f0*/  LDC.64 R22, c[0x0][0x390] ;  /* 0x0000e400ff167b82 */ /* 0x000ee20000000a00 */
[----:B------:R-:W-:-:S02]  /*0100*/  ISETP.GT.AND P2, PT, R11, 0x1f, PT ;  /* 0x0000001f0b00780c */ /* 0x000fc40003f44270 */
[----:B------:R-:W-:Y:S02]  /*0110*/  ISETP.GT.AND P3, PT, R11, 0x1e, PT ;  /* 0x0000001e0b00780c */ /* 0x000fe40003f64270 */
[----:B------:R-:W-:-:S03]  /*0120*/  ISETP.GT.U32.OR P2, PT, R10, 0x1f, P2 ;  /* 0x0000001f0a00780c */ /* 0x000fc60001744470 */
[----:B------:R-:W4:Y:S01]  /*0130*/  LDC.64 R20, c[0x0][0x398] ;  /* 0x0000e600ff147b82 */ /* 0x000f220000000a00 */
[----:B------:R-:W-:Y:S02]  /*0140*/  @!P1 LEA R2, R3, 0xffffffe0, 0x5 ;  /* 0xffffffe003029811 */ /* 0x000fe400078e28ff */
[----:B------:R-:W-:Y:S02]  /*0150*/  ISETP.NE.OR P3, PT, R8, 0x7, P3 ;  /* 0x000000070800780c */ /* 0x000fe40001f65670 */
[----:B------:R-:W-:-:S03]  /*0160*/  @!P1 IADD3 R2, P6, PT, R11, R2, RZ ;  /* 0x000000020b029210 */ /* 0x000fc60007fde0ff */
[----:B------:R-:W5:Y:S01]  /*0170*/  LDC.64 R18, c[0x0][0x390] ;  /* 0x0000e400ff127b82 */ /* 0x000f620000000a00 */
[C---:B------:R-:W-:Y:S01]  /*0180*/  @!P1 LEA.HI.X.SX32 R3, R11.reuse, RZ, 0x1, P6 ;  /* 0x000000ff0b039211 */ /* 0x040fe200030f0eff */
[----:B------:R-:W-:Y:S01]  /*0190*/  @!P1 IMAD.SHL.U32 R9, R2, 0x8, RZ ;  /* 0x0000000802099824 */ /* 0x000fe200078e00ff */
[----:B------:R-:W-:Y:S02]  /*01a0*/  @!P2 LEA R28, P0, R10, R11, 0x5 ;  /* 0x0000000b0a1ca211 */ /* 0x000fe400078028ff */
[----:B------:R-:W-:Y:S02]  /*01b0*/  @!P1 SHF.L.U64.HI R26, R2, 0x3, R3 ;  /* 0x00000003021a9819 */ /* 0x000fe40000010203 */
[----:B------:R-:W-:Y:S01]  /*01c0*/  @!P2 LEA.HI.X.SX32 R7, R11, RZ, 0x1, P0 ;  /* 0x000000ff0b07a211 */ /* 0x000fe200000f0eff */
[----:B------:R-:W5:Y:S01]  /*01d0*/  LDC.64 R16, c[0x0][0x398] ;  /* 0x0000e600ff107b82 */ /* 0x000f620000000a00 */
[----:B------:R-:W-:Y:S01]  /*01e0*/  ISETP.GT.U32.AND P0, PT, R10, 0x1e, PT ;  /* 0x0000001e0a00780c */ /* 0x000fe20003f04070 */
[C---:B------:R-:W-:Y:S01]  /*01f0*/  @!P2 IMAD.SHL.U32 R5, R28.reuse, 0x8, RZ ;  /* 0x000000081c05a824 */ /* 0x040fe200078e00ff */
[----:B------:R-:W-:-:S02]  /*0200*/  @!P2 SHF.L.U64.HI R28, R28, 0x3, R7 ;  /* 0x000000031c1ca819 */ /* 0x000fc40000010207 */
[----:B------:R-:W-:Y:S02]  /*0210*/  ISETP.NE.OR P0, PT, R0, 0x7, P0 ;  /* 0x000000070000780c */ /* 0x000fe40000705670 */
[C---:B-1----:R-:W-:Y:S01]  /*0220*/  @!P2 IADD3 R24, P5, PT, R5.reuse, R24, RZ ;  /* 0x000000180518a210 */ /* 0x042fe20007fbe0ff */
[----:B------:R-:W1:Y:S01]  /*0230*/  LDC.64 R14, c[0x0][0x390] ;  /* 0x0000e400ff0e7b82 */ /* 0x000e620000000a00 */
[----:B--2---:R-:W-:Y:S02]  /*0240*/  @!P2 IADD3 R12, P4, PT, R5, R12, RZ ;  /* 0x0000000c050ca210 */ /* 0x004fe40007f9e0ff */
[----:B---3--:R-:W-:Y:S01]  /*0250*/  @!P1 IADD3 R22, P6, PT, R9, R22, RZ ;  /* 0x0000001609169210 */ /* 0x008fe20007fde0ff */
[C---:B------:R-:W-:Y:S02]  /*0260*/  @!P2 IMAD.X R25, R28.reuse, 0x1, R25, P5 ;  /* 0x000000011c19a824 */ /* 0x040fe400028e0619 */
[----:B------:R-:W-:Y:S01]  /*0270*/  @!P2 IMAD.X R13, R28, 0x1, R13, P4 ;  /* 0x000000011c0da824 */ /* 0x000fe200020e060d */
[----:B------:R-:W-:Y:S01]  /*0280*/  ISETP.GE.AND P4, PT, R11, 0x1, PT ;  /* 0x000000010b00780c */ /* 0x000fe20003f86270 */
[----:B------:R-:W2:Y:S01]  /*0290*/  LDC.64 R6, c[0x0][0x398] ;  /* 0x0000e600ff067b82 */ /* 0x000ea20000000a00 */
[----:B------:R-:W-:Y:S01]  /*02a0*/  @!P1 IMAD.X R23, R26, 0x1, R23, P6 ;  /* 0x000000011a179824 */ /* 0x000fe200030e0617 */
[----:B------:R-:W-:Y:S01]  /*02b0*/  @!P0 LEA R27, P5, R10, R11, 0x5 ;  /* 0x0000000b0a1b8211 */ /* 0x000fe200078a28ff */
[----:B0-----:R-:W3:Y:S01]  /*02c0*/  @!P2 LDG.E.64 R24, desc[UR4][R24.64] ;  /* 0x000000041818a981 */ /* 0x001ee2000c1e1b00 */
[----:B----4-:R-:W-:-:S02]  /*02d0*/  @!P1 IADD3 R20, P6, PT, R9, R20, RZ ;  /* 0x0000001409149210 */ /* 0x010fc40007fde0ff */
[----:B------:R-:W-:Y:S01]  /*02e0*/  @!P0 LEA.HI.X.SX32 R28, R11, RZ, 0x1, P5 ;  /* 0x000000ff0b1c8211 */ /* 0x000fe200028f0eff */
[----:B------:R-:W-:Y:S01]  /*02f0*/  @!P0 IMAD.SHL.U32 R9, R27, 0x8, RZ ;  /* 0x000000081b098824 */ /* 0x000fe200078e00ff */
[----:B------:R-:W0:Y:S01]  /*0300*/  LDC.64 R4, c[0x0][0x390] ;  /* 0x0000e400ff047b82 */ /* 0x000e220000000a00 */
[----:B------:R-:W-:Y:S01]  /*0310*/  @!P3 LEA R29, P5, R10, R11, 0x5 ;  /* 0x0000000b0a1db211 */ /* 0x000fe200078a28ff */
[----:B------:R-:W-:Y:S01]  /*0320*/  @!P1 IMAD.X R21, R26, 0x1, R21, P6 ;  /* 0x000000011a159824 */ /* 0x000fe200030e0615 */
[----:B------:R-:W-:Y:S01]  /*0330*/  ISETP.NE.OR P4, PT, R8, RZ, !P4 ;  /* 0x000000ff0800720c */ /* 0x000fe20006785670 */
[----:B------:R-:W4:Y:S01]  /*0340*/  @!P2 LDG.E.64 R12, desc[UR4][R12.64] ;  /* 0x000000040c0ca981 */ /* 0x000f22000c1e1b00 */
[----:B------:R-:W-:Y:S02]  /*0350*/  @!P3 LEA.HI.X.SX32 R30, R11, RZ, 0x1, P5 ;  /* 0x000000ff0b1eb211 */ /* 0x000fe400028f0eff */
[----:B------:R-:W-:Y:S01]  /*0360*/  @!P0 SHF.L.U64.HI R28, R27, 0x3, R28 ;  /* 0x000000031b1c8819 */ /* 0x000fe2000001021c */
[----:B------:R-:W0:Y:S01]  /*0370*/  LDC.64 R2, c[0x0][0x398] ;  /* 0x0000e600ff027b82 */ /* 0x000e220000000a00 */
[C---:B-----5:R-:W-:Y:S01]  /*0380*/  @!P0 IADD3 R18, P5, PT, R9.reuse, R18, RZ ;  /* 0x0000001209128210 */ /* 0x060fe20007fbe0ff */
[----:B------:R-:W5:Y:S01]  /*0390*/  @!P1 LDG.E.64 R22, desc[UR4][R22.64] ;  /* 0x0000000416169981 */ /* 0x000f62000c1e1b00 */
[----:B------:R-:W-:-:S02]  /*03a0*/  @!P0 IADD3 R16, P6, PT, R9, R16, RZ ;  /* 0x0000001009108210 */ /* 0x000fc40007fde0ff */
[C---:B------:R-:W-:Y:S01]  /*03b0*/  @!P3 SHF.L.U64.HI R30, R29.reuse, 0x3, R30 ;  /* 0x000000031d1eb819 */ /* 0x040fe2000001021e */
[C---:B------:R-:W-:Y:S01]  /*03c0*/  @!P0 IMAD.X R19, R28.reuse, 0x1, R19, P5 ;  /* 0x000000011c138824 */ /* 0x040fe200028e0613 */
[----:B------:R-:W5:Y:S01]  /*03d0*/  @!P1 LDG.E.64 R20, desc[UR4][R20.64] ;  /* 0x0000000414149981 */ /* 0x000f62000c1e1b00 */
[----:B------:R-:W-:Y:S01]  /*03e0*/  @!P0 IMAD.X R17, R28, 0x1, R17, P6 ;  /* 0x000000011c118824 */ /* 0x000fe200030e0611 */
[----:B------:R-:W-:Y:S01]  /*03f0*/  @!P4 LEA R9, R10, R11, 0x5 ;  /* 0x0000000b0a09c211 */ /* 0x000fe200078e28ff */
[----:B------:R-:W-:Y:S02]  /*0400*/  @!P3 IMAD.SHL.U32 R29, R29, 0x8, RZ ;  /* 0x000000081d1db824 */ /* 0x000fe400078e00ff */
[----:B------:R-:W5:Y:S03]  /*0410*/  @!P0 LDG.E.64 R18, desc[UR4][R18.64+0x100] ;  /* 0x0001000412128981 */ /* 0x000f66000c1e1b00 */
[C---:B-1----:R-:W-:Y:S01]  /*0420*/  @!P3 IADD3 R14, P5, PT, R29.reuse, R14, RZ ;  /* 0x0000000e1d0eb210 */ /* 0x042fe20007fbe0ff */
[----:B------:R-:W5:Y:S01]  /*0430*/  @!P0 LDG.E.64 R16, desc[UR4][R16.64+0x100] ;  /* 0x0001000410108981 */ /* 0x000f62000c1e1b00 */
[----:B--2---:R-:W-:Y:S01]  /*0440*/  @!P3 IADD3 R6, P6, PT, R29, R6, RZ ;  /* 0x000000061d06b210 */ /* 0x004fe20007fde0ff */
[----:B0-----:R-:W-:-:S04]  /*0450*/  @!P4 IMAD.WIDE.U32 R4, R9, 0x8, R4 ;  /* 0x000000080904c825 */ /* 0x001fc800078e0004 */
[C---:B------:R-:W-:Y:S02]  /*0460*/  @!P3 IMAD.X R15, R30.reuse, 0x1, R15, P5 ;  /* 0x000000011e0fb824 */ /* 0x040fe400028e060f */
[----:B------:R-:W-:Y:S01]  /*0470*/  @!P4 IMAD.WIDE.U32 R2, R9, 0x8, R2 ;  /* 0x000000080902c825 */ /* 0x000fe200078e0002 */
[----:B------:R-:W2:Y:S03]  /*0480*/  @!P4 LDG.E.64 R4, desc[UR4][R4.64+-0x8] ;  /* 0xfffff8040404c981 */ /* 0x000ea6000c1e1b00 */
[----:B------:R-:W-:Y:S01]  /*0490*/  @!P3 IMAD.X R7, R30, 0x1, R7, P6 ;  /* 0x000000011e07b824 */ /* 0x000fe200030e0607 */
[----:B------:R-:W2:Y:S04]  /*04a0*/  @!P3 LDG.E.64 R14, desc[UR4][R14.64+0x8] ;  /* 0x000008040e0eb981 */ /* 0x000ea8000c1e1b00 */
[----:B------:R-:W2:Y:S04]  /*04b0*/  @!P4 LDG.E.64 R2, desc[UR4][R2.64+-0x8] ;  /* 0xfffff8040202c981 */ /* 0x000ea8000c1e1b00 */
[----:B------:R-:W2:Y:S01]  /*04c0*/  @!P3 LDG.E.64 R6, desc[UR4][R6.64+0x8] ;  /* 0x000008040606b981 */ /* 0x000ea2000c1e1b00 */
[----:B------:R-:W0:Y:S01]  /*04d0*/  S2R R29, SR_CgaCtaId ;  /* 0x00000000001d7919 */ /* 0x000e220000008800 */
[----:B------:R-:W-:-:S05]  /*04e0*/  MOV R9, 0x400 ;  /* 0x0000040000097802 */ /* 0x000fca0000000f00 */
[----:B------:R-:W-:Y:S01]  /*04f0*/  VIADD R26, R9, 0x320 ;  /* 0x00000320091a7836 */ /* 0x000fe20000000000 */
[----:B0-----:R-:W-:-:S04]  /*0500*/  LEA R9, R29, R9, 0x18 ;  /* 0x000000091d097211 */ /* 0x001fc800078ec0ff */
[----:B------:R-:W-:Y:S01]  /*0510*/  LEA R29, R29, R26, 0x18 ;  /* 0x0000001a1d1d7211 */ /* 0x000fe200078ec0ff */
[----:B------:R-:W-:-:S04]  /*0520*/  IMAD R27, R0, 0x50, R9 ;  /* 0x00000050001b7824 */ /* 0x000fc800078e0209 */
[----:B------:R-:W-:Y:S02]  /*0530*/  IMAD R31, R0, 0x50, R29 ;  /* 0x00000050001f7824 */ /* 0x000fe400078e021d */
[C---:B------:R-:W-:Y:S02]  /*0540*/  IMAD R26, R8.reuse, 0x8, R27 ;  /* 0x00000008081a7824 */ /* 0x040fe400078e021b */
[C---:B------:R-:W-:Y:S01]  /*0550*/  IMAD R0, R8.reuse, 0x8, R31 ;  /* 0x0000000808007824 */ /* 0x040fe200078e021f */
[C---:B------:R-:W-:Y:S01]  /*0560*/  LEA R29, R8.reuse, R29, 0x3 ;  /* 0x0000001d081d7211 */ /* 0x040fe200078e18ff */
[----:B------:R-:W-:Y:S01]  /*0570*/  IMAD R9, R8, 0x8, R9 ;  /* 0x0000000808097824 */ /* 0x000fe200078e0209 */
[----:B------:R-:W-:Y:S01]  /*0580*/  BSSY.RECONVERGENT B0, `(.L_x_0) ;  /* 0x00000e6000007945 */ /* 0x000fe20003800200 */
[----:B----4-:R0:W-:Y:S04]  /*0590*/  @!P2 STS.64 [R26+0x58], R12 ;  /* 0x0000580c1a00a388 */ /* 0x0101e80000000a00 */
[----:B---3--:R1:W-:Y:S01]  /*05a0*/  @!P2 STS.64 [R0+0x58], R24 ;  /* 0x000058180000a388 */ /* 0x0083e20000000a00 */
[----:B0-----:R-:W-:-:S03]  /*05b0*/  VIADD R13, R11, 0xffffffff ;  /* 0xffffffff0b0d7836 */ /* 0x001fc60000000000 */
[----:B-----5:R1:W-:Y:S02]  /*05c0*/  @!P1 STS.64 [R9+0x8], R22 ;  /* 0x0000081609009388 */ /* 0x0203e40000000a00 */
[----:B------:R-:W-:Y:S02]  /*05d0*/  VIADDMNMX.U32 R13, R10, 0xffffffff, R13, !PT ;  /* 0xffffffff0a0d7846 */ /* 0x000fe4000780000d */
[----:B------:R1:W-:Y:S04]  /*05e0*/  @!P1 STS.64 [R29+0x8], R20 ;  /* 0x000008141d009388 */ /* 0x0003e80000000a00 */
[----:B------:R1:W-:Y:S04]  /*05f0*/  @!P0 STS.64 [R9+0x2d8], R18 ;  /* 0x0002d81209008388 */ /* 0x0003e80000000a00 */
[----:B------:R1:W-:Y:S01]  /*0600*/  @!P0 STS.64 [R29+0x2d8], R16 ;  /* 0x0002d8101d008388 */ /* 0x0003e20000000a00 */
[----:B------:R-:W-:-:S03]  /*0610*/  ISETP.GT.U32.AND P0, PT, R13, 0x1d, PT ;  /* 0x0000001d0d00780c */ /* 0x000fc60003f04070 */
[----:B--2---:R1:W-:Y:S04]  /*0620*/  @!P4 STS.64 [R27+0x50], R4 ;  /* 0x000050041b00c388 */ /* 0x0043e80000000a00 */
[----:B------:R1:W-:Y:S04]  /*0630*/  @!P4 STS.64 [R31+0x50], R2 ;  /* 0x000050021f00c388 */ /* 0x0003e80000000a00 */
[----:B------:R1:W-:Y:S04]  /*0640*/  @!P3 STS.64 [R27+0x98], R14 ;  /* 0x0000980e1b00b388 */ /* 0x0003e80000000a00 */
[----:B------:R1:W-:Y:S01]  /*0650*/  @!P3 STS.64 [R31+0x98], R6 ;  /* 0x000098061f00b388 */ /* 0x0003e20000000a00 */
[----:B------:R-:W-:Y:S06]  /*0660*/  BAR.SYNC.DEFER_BLOCKING 0x0 ;  /* 0x0000000000007b1d */ /* 0x000fec0000010000 */
[----:B------:R-:W-:Y:S05]  /*0670*/  @P0 BRA `(.L_x_1) ;  /* 0x0000000c00580947 */ /* 0x000fea0003800000 */
[----:B------:R-:W0:Y:S01]  /*0680*/  LDCU UR8, c[0x0][0x3ac] ;  /* 0x00007580ff0877ac */ /* 0x000e220008000800 */
[----:B------:R-:W2:Y:S01]  /*0690*/  LDC.64 R12, c[0x0][0x3a8] ;  /* 0x0000ea00ff0c7b82 */ /* 0x000ea20000000a00 */
[----:B------:R-:W3:Y:S01]  /*06a0*/  LDS.64 R38, [R26+0x58] ;  /* 0x000058001a267984 */ /* 0x000ee20000000a00 */
[----:B-1----:R-:W-:Y:S01]  /*06b0*/  IMAD.MOV.U32 R2, RZ, RZ, 0x1 ;  /* 0x00000001ff027424 */ /* 0x002fe200078e00ff */
[----:B------:R-:W-:Y:S01]  /*06c0*/  UMOV UR6, 0xd2f1a9fc ;  /* 0xd2f1a9fc00067882 */ /* 0x000fe20000000000 */
[----:B------:R-:W-:Y:S01]  /*06d0*/  UMOV UR7, 0x3f50624d ;  /* 0x3f50624d00077882 */ /* 0x000fe20000000000 */
[----:B------:R-:W-:Y:S01]  /*06e0*/  BSSY.RECONVERGENT B1, `(.L_x_2) ;  /* 0x0000018000017945 */ /* 0x000fe20003800200 */
[----:B0-----:R-:W2:Y:S02]  /*06f0*/  MUFU.RCP64H R3, UR8 ;  /* 0x0000000800037d08 */ /* 0x001ea40008001800 */
[----:B--2---:R-:W-:-:S08]  /*0700*/  DFMA R4, R2, -R12, 1 ;  /* 0x3ff000000204742b */ /* 0x004fd0000000080c */
[----:B------:R-:W-:-:S08]  /*0710*/  DFMA R4, R4, R4, R4 ;  /* 0x000000040404722b */ /* 0x000fd00000000004 */
[----:B------:R-:W-:Y:S02]  /*0720*/  DFMA R4, R2, R4, R2 ;  /* 0x000000040204722b */ /* 0x000fe40000000002 */
[----:B---3--:R-:W-:-:S06]  /*0730*/  DMUL R2, R38, UR6 ;  /* 0x0000000626027c28 */ /* 0x008fcc0008000000 */
[----:B------:R-:W-:-:S04]  /*0740*/  DFMA R6, R4, -R12, 1 ;  /* 0x3ff000000406742b */ /* 0x000fc8000000080c */
[----:B------:R-:W-:-:S04]  /*0750*/  FSETP.GEU.AND P1, PT, |R3|, 6.5827683646048100446e-37, PT ;  /* 0x036000000300780b */ /* 0x000fc80003f2e200 */
[----:B------:R-:W-:-:S08]  /*0760*/  DFMA R6, R4, R6, R4 ;  /* 0x000000060406722b */ /* 0x000fd00000000004 */
[----:B------:R-:W-:-:S08]  /*0770*/  DMUL R8, R2, R6 ;  /* 0x0000000602087228 */ /* 0x000fd00000000000 */
[----:B------:R-:W-:-:S08]  /*0780*/  DFMA R4, R8, -R12, R2 ;  /* 0x8000000c0804722b */ /* 0x000fd00000000002 */
[----:B------:R-:W-:-:S10]  /*0790*/  DFMA R8, R6, R4, R8 ;  /* 0x000000040608722b */ /* 0x000fd40000000008 */
[----:B------:R-:W-:-:S05]  /*07a0*/  FFMA R4, RZ, UR8, R9 ;  /* 0x00000008ff047c23 */ /* 0x000fca0008000009 */
[----:B------:R-:W-:-:S13]  /*07b0*/  FSETP.GT.AND P0, PT, |R4|, 1.469367938527859385e-39, PT ;  /* 0x001000000400780b */ /* 0x000fda0003f04200 */
[----:B------:R-:W-:Y:S05]  /*07c0*/  @P0 BRA P1, `(.L_x_3) ;  /* 0x0000000000240947 */ /* 0x000fea0000800000 */
[----:B------:R-:W0:Y:S01]  /*07d0*/  LDCU.64 UR6, c[0x0][0x3a8] ;  /* 0x00007500ff0677ac */ /* 0x000e220008000a00 */
[----:B------:R-:W-:Y:S01]  /*07e0*/  IMAD.MOV.U32 R33, RZ, RZ, R2 ;  /* 0x000000ffff217224 */ /* 0x000fe200078e0002 */
[----:B------:R-:W-:Y:S01]  /*07f0*/  MOV R12, 0x840 ;  /* 0x00000840000c7802 */ /* 0x000fe20000000f00 */
[----:B------:R-:W-:Y:S02]  /*0800*/  IMAD.MOV.U32 R32, RZ, RZ, R3 ;  /* 0x000000ffff207224 */ /* 0x000fe400078e0003 */
[----:B0-----:R-:W-:Y:S02]  /*0810*/  IMAD.U32 R14, RZ, RZ, UR6 ;  /* 0x00000006ff0e7e24 */ /* 0x001fe4000f8e00ff */
[----:B------:R-:W-:-:S07]  /*0820*/  IMAD.U32 R31, RZ, RZ, UR7 ;  /* 0x00000007ff1f7e24 */ /* 0x000fce000f8e00ff */
[----:B------:R-:W-:Y:S05]  /*0830*/  CALL.REL.NOINC `($__internal_0_$__cuda_sm20_div_rn_f64_full) ;  /* 0x0000000c00907944 */ /* 0x000fea0003c00000 */
[----:B------:R-:W-:Y:S02]  /*0840*/  IMAD.MOV.U32 R8, RZ, RZ, R42 ;  /* 0x000000ffff087224 */ /* 0x000fe400078e002a */
[----:B------:R-:W-:-:S07]  /*0850*/  IMAD.MOV.U32 R9, RZ, RZ, R43 ;  /* 0x000000ffff097224 */ /* 0x000fce00078e002b */
.L_x_3:
[----:B------:R-:W-:Y:S05]  /*0860*/  BSYNC.RECONVERGENT B1 ;  /* 0x0000000000017941 */ /* 0x000fea0003800200 */
.L_x_2:
[----:B------:R-:W0:Y:S01]  /*0870*/  LDCU UR6, c[0x0][0x3b4] ;  /* 0x00007680ff0677ac */ /* 0x000e220008000800 */
[----:B------:R-:W1:Y:S01]  /*0880*/  LDC.64 R12, c[0x0][0x3b0] ;  /* 0x0000ec00ff0c7b82 */ /* 0x000e620000000a00 */
[----:B------:R-:W-:Y:S01]  /*0890*/  LDS.64 R22, [R0+0x58] ;  /* 0x0000580000167984 */ /* 0x000fe20000000a00 */
[----:B------:R-:W-:Y:S01]  /*08a0*/  MOV R2, 0x1 ;  /* 0x0000000100027802 */ /* 0x000fe20000000f00 */
[----:B------:R-:W-:Y:S01]  /*08b0*/  UMOV UR8, 0xd2f1a9fc ;  /* 0xd2f1a9fc00087882 */ /* 0x000fe20000000000 */
[----:B------:R-:W-:Y:S01]  /*08c0*/  UMOV UR9, 0x3f50624d ;  /* 0x3f50624d00097882 */ /* 0x000fe20000000000 */
[----:B------:R-:W2:Y:S01]  /*08d0*/  LDS.64 R24, [R26+0x50] ;  /* 0x000050001a187984 */ /* 0x000ea20000000a00 */
[----:B------:R-:W-:Y:S01]  /*08e0*/  BSSY.RECONVERGENT B1, `(.L_x_4) ;  /* 0x000001a000017945 */ /* 0x000fe20003800200 */
[----:B0-----:R-:W1:Y:S02]  /*08f0*/  MUFU.RCP64H R3, UR6 ;  /* 0x0000000600037d08 */ /* 0x001e640008001800 */
[----:B-1----:R-:W-:-:S08]  /*0900*/  DFMA R4, R2, -R12, 1 ;  /* 0x3ff000000204742b */ /* 0x002fd0000000080c */
[----:B------:R-:W-:Y:S02]  /*0910*/  DFMA R4, R4, R4, R4 ;  /* 0x000000040404722b */ /* 0x000fe40000000004 */
[----:B--2---:R-:W-:-:S06]  /*0920*/  DADD R16, R38, -R24 ;  /* 0x0000000026107229 */ /* 0x004fcc0000000818 */
[----:B------:R-:W-:Y:S02]  /*0930*/  DFMA R4, R2, R4, R2 ;  /* 0x000000040204722b */ /* 0x000fe40000000002 */
[----:B------:R-:W-:Y:S02]  /*0940*/  DMUL R2, R22, UR8 ;  /* 0x0000000816027c28 */ /* 0x000fe40008000000 */
[----:B------:R-:W-:-:S04]  /*0950*/  DFMA R16, R16, -R8, R38 ;  /* 0x800000081010722b */ /* 0x000fc80000000026 */
        /* <DEDUP_REMOVED lines=18> */
.L_x_5:
[----:B------:R-:W-:Y:S05]  /*0a80*/  BSYNC.RECONVERGENT B1 ;  /* 0x0000000000017941 */ /* 0x000fea0003800200 */
.L_x_4:
[----:B------:R-:W0:Y:S01]  /*0a90*/  LDC.64 R14, c[0x0][0x3a8] ;  /* 0x0000ea00ff0e7b82 */ /* 0x000e220000000a00 */
[----:B------:R-:W-:Y:S01]  /*0aa0*/  IMAD.MOV.U32 R2, RZ, RZ, 0x1 ;  /* 0x00000001ff027424 */ /* 0x000fe200078e00ff */
[----:B------:R-:W1:Y:S01]  /*0ab0*/  LDS.64 R20, [R26+0x8] ;  /* 0x000008001a147984 */ /* 0x000e620000000a00 */
[----:B------:R-:W-:Y:S01]  /*0ac0*/  UMOV UR6, 0xd2f1a9fc ;  /* 0xd2f1a9fc00067882 */ /* 0x000fe20000000000 */
[----:B------:R-:W-:Y:S01]  /*0ad0*/  UMOV UR7, 0x3f50624d ;  /* 0x3f50624d00077882 */ /* 0x000fe20000000000 */
[----:B0-----:R-:W-:-:S06]  /*0ae0*/  DADD R14, R14, R14 ;  /* 0x000000000e0e7229 */ /* 0x001fcc000000000e */
[----:B------:R-:W0:Y:S02]  /*0af0*/  MUFU.RCP64H R3, R15 ;  /* 0x0000000f00037308 */ /* 0x000e240000001800 */
[----:B0-----:R-:W-:-:S08]  /*0b00*/  DFMA R4, -R14, R2, 1 ;  /* 0x3ff000000e04742b */ /* 0x001fd00000000102 */
[----:B------:R-:W-:-:S08]  /*0b10*/  DFMA R4, R4, R4, R4 ;  /* 0x000000040404722b */ /* 0x000fd00000000004 */
[----:B------:R-:W-:-:S08]  /*0b20*/  DFMA R4, R2, R4, R2 ;  /* 0x000000040204722b */ /* 0x000fd00000000002 */
[----:B------:R-:W-:-:S08]  /*0b30*/  DFMA R2, -R14, R4, 1 ;  /* 0x3ff000000e02742b */ /* 0x000fd00000000104 */
[----:B------:R-:W-:-:S08]  /*0b40*/  DFMA R2, R4, R2, R4 ;  /* 0x000000020402722b */ /* 0x000fd00000000004 */
[----:B------:R-:W-:-:S08]  /*0b50*/  DMUL R4, R2, UR6 ;  /* 0x0000000602047c28 */ /* 0x000fd00008000000 */
[----:B------:R-:W-:-:S08]  /*0b60*/  DFMA R12, -R14, R4, UR6 ;  /* 0x000000060e0c7e2b */ /* 0x000fd00008000104 */
[----:B------:R-:W-:Y:S02]  /*0b70*/  DFMA R2, R2, R12, R4 ;  /* 0x0000000c0202722b */ /* 0x000fe40000000004 */
[----:B-1----:R-:W-:-:S08]  /*0b80*/  DADD R4, R38, -R20 ;  /* 0x0000000026047229 */ /* 0x002fd00000000814 */
[----:B------:R-:W-:Y:S01]  /*0b90*/  FFMA R12, RZ, R15, R3 ;  /* 0x0000000fff0c7223 */ /* 0x000fe20000000003 */
[----:B------:R-:W-:-:S04]  /*0ba0*/  DFMA R16, R4, -R6, R16 ;  /* 0x800000060410722b */ /* 0x000fc80000000010 */
[----:B------:R-:W-:-:S13]  /*0bb0*/  FSETP.GT.AND P0, PT, |R12|, 1.469367938527859385e-39, PT ;  /* 0x001000000c00780b */ /* 0x000fda0003f04200 */
[----:B------:R-:W-:Y:S05]  /*0bc0*/  @P0 BRA `(.L_x_6) ;  /* 0x00000000001c0947 */ /* 0x000fea0003800000 */
[----:B------:R-:W-:Y:S01]  /*0bd0*/  IMAD.MOV.U32 R31, RZ, RZ, R15 ;  /* 0x000000ffff1f7224 */ /* 0x000fe200078e000f */
[----:B------:R-:W-:Y:S01]  /*0be0*/  MOV R33, 0xd2f1a9fc ;  /* 0xd2f1a9fc00217802 */ /* 0x000fe20000000f00 */
[----:B------:R-:W-:Y:S01]  /*0bf0*/  IMAD.MOV.U32 R32, RZ, RZ, 0x3f50624d ;  /* 0x3f50624dff207424 */ /* 0x000fe200078e00ff */
[----:B------:R-:W-:-:S07]  /*0c00*/  MOV R12, 0xc20 ;  /* 0x00000c20000c7802 */ /* 0x000fce0000000f00 */
[----:B------:R-:W-:Y:S05]  /*0c10*/  CALL.REL.NOINC `($__internal_0_$__cuda_sm20_div_rn_f64_full) ;  /* 0x0000000800987944 */ /* 0x000fea0003c00000 */
[----:B------:R-:W-:Y:S02]  /*0c20*/  IMAD.MOV.U32 R2, RZ, RZ, R42 ;  /* 0x000000ffff027224 */ /* 0x000fe400078e002a */
[----:B------:R-:W-:-:S07]  /*0c30*/  IMAD.MOV.U32 R3, RZ, RZ, R43 ;  /* 0x000000ffff037224 */ /* 0x000fce00078e002b */
.L_x_6:
[----:B------:R-:W0:Y:S01]  /*0c40*/  LDC.64 R18, c[0x0][0x3a0] ;  /* 0x0000e800ff127b82 */ /* 0x000e220000000a00 */
[----:B------:R-:W-:-:S07]  /*0c50*/  IMAD R13, R10, 0x20, R11 ;  /* 0x000000200a0d7824 */ /* 0x000fce00078e020b */
[----:B------:R-:W1:Y:S01]  /*0c60*/  LDC.64 R14, c[0x0][0x3a8] ;  /* 0x0000ea00ff0e7b82 */ /* 0x000e620000000a00 */
[----:B0-----:R-:W-:-:S05]  /*0c70*/  IMAD.WIDE.U32 R18, R13, 0x8, R18 ;  /* 0x000000080d127825 */ /* 0x001fca00078e0012 */
[----:B------:R-:W2:Y:S04]  /*0c80*/  LDG.E.64 R30, desc[UR4][R18.64+0x8] ;  /* 0x00000804121e7981 */ /* 0x000ea8000c1e1b00 */
[----:B------:R-:W2:Y:S01]  /*0c90*/  LDG.E.64 R28, desc[UR4][R18.64+-0x8] ;  /* 0xfffff804121c7981 */ /* 0x000ea2000c1e1b00 */
[----:B-1----:R-:W-:Y:S01]  /*0ca0*/  DMUL R14, R14, R14 ;  /* 0x0000000e0e0e7228 */ /* 0x002fe20000000000 */
[----:B------:R-:W-:Y:S01]  /*0cb0*/  IMAD.MOV.U32 R4, RZ, RZ, 0x1 ;  /* 0x00000001ff047424 */ /* 0x000fe200078e00ff */
[----:B------:R-:W-:Y:S01]  /*0cc0*/  UMOV UR6, 0xd2f1a9fc ;  /* 0xd2f1a9fc00067882 */ /* 0x000fe20000000000 */
[----:B------:R-:W-:-:S03]  /*0cd0*/  UMOV UR7, 0x3f50624d ;  /* 0x3f50624d00077882 */ /* 0x000fc60000000000 */
        /* <DEDUP_REMOVED lines=8> */
[----:B------:R-:W-:-:S10]  /*0d60*/  DFMA R4, R4, R34, R32 ;  /* 0x000000220404722b */ /* 0x000fd40000000020 */
[----:B------:R-:W-:-:S05]  /*0d70*/  FFMA R12, RZ, R15, R5 ;  /* 0x0000000fff0c7223 */ /* 0x000fca0000000005 */
[----:B------:R-:W-:Y:S01]  /*0d80*/  FSETP.GT.AND P0, PT, |R12|, 1.469367938527859385e-39, PT ;  /* 0x001000000c00780b */ /* 0x000fe20003f04200 */
[----:B--2---:R-:W-:-:S08]  /*0d90*/  DADD R28, R30, -R28 ;  /* 0x000000001e1c7229 */ /* 0x004fd0000000081c */
[----:B------:R-:W-:-:S04]  /*0da0*/  DFMA R16, R28, -R2, R16 ;  /* 0x800000021c10722b */ /* 0x000fc80000000010 */
[----:B------:R-:W-:Y:S07]  /*0db0*/  @P0 BRA `(.L_x_7) ;  /* 0x00000000001c0947 */ /* 0x000fee0003800000 */
[----:B------:R-:W-:Y:S01]  /*0dc0*/  IMAD.MOV.U32 R31, RZ, RZ, R15 ;  /* 0x000000ffff1f7224 */ /* 0x000fe200078e000f */
[----:B------:R-:W-:Y:S01]  /*0dd0*/  MOV R12, 0xe10 ;  /* 0x00000e10000c7802 */ /* 0x000fe20000000f00 */
[----:B------:R-:W-:Y:S02]  /*0de0*/  IMAD.MOV.U32 R33, RZ, RZ, -0x2d0e5604 ;  /* 0xd2f1a9fcff217424 */ /* 0x000fe400078e00ff */
[----:B------:R-:W-:-:S07]  /*0df0*/  IMAD.MOV.U32 R32, RZ, RZ, 0x3f50624d ;  /* 0x3f50624dff207424 */ /* 0x000fce00078e00ff */
[----:B------:R-:W-:Y:S05]  /*0e00*/  CALL.REL.NOINC `($__internal_0_$__cuda_sm20_div_rn_f64_full) ;  /* 0x00000008001c7944 */ /* 0x000fea0003c00000 */
[----:B------:R-:W-:Y:S01]  /*0e10*/  MOV R4, R42 ;  /* 0x0000002a00047202 */ /* 0x000fe20000000f00 */
[----:B------:R-:W-:-:S07]  /*0e20*/  IMAD.MOV.U32 R5, RZ, RZ, R43 ;  /* 0x000000ffff057224 */ /* 0x000fce00078e002b */
.L_x_7:
[----:B------:R-:W0:Y:S01]  /*0e30*/  LDC.64 R14, c[0x0][0x3b0] ;  /* 0x0000ec00ff0e7b82 */ /* 0x000e220000000a00 */
[----:B------:R-:W-:Y:S01]  /*0e40*/  IMAD.MOV.U32 R2, RZ, RZ, 0x1 ;  /* 0x00000001ff027424 */ /* 0x000fe200078e00ff */
[----:B------:R-:W-:Y:S01]  /*0e50*/  UMOV UR6, 0xd2f1a9fc ;  /* 0xd2f1a9fc00067882 */ /* 0x000fe20000000000 */
[----:B------:R-:W-:Y:S01]  /*0e60*/  UMOV UR7, 0x3f50624d ;  /* 0x3f50624d00077882 */ /* 0x000fe20000000000 */
[----:B------:R-:W-:Y:S02]  /*0e70*/  DADD R38, R38, R38 ;  /* 0x0000000026267229 */ /* 0x000fe40000000026 */
[----:B0-----:R-:W-:-:S06]  /*0e80*/  DMUL R14, R14, R14 ;  /* 0x0000000e0e0e7228 */ /* 0x001fcc0000000000 */
[----:B------:R-:W0:Y:S02]  /*0e90*/  MUFU.RCP64H R3, R15 ;  /* 0x0000000f00037308 */ /* 0x000e240000001800 */
[----:B0-----:R-:W-:-:S08]  /*0ea0*/  DFMA R28, -R14, R2, 1 ;  /* 0x3ff000000e1c742b */ /* 0x001fd00000000102 */
[----:B------:R-:W-:-:S08]  /*0eb0*/  DFMA R28, R28, R28, R28 ;  /* 0x0000001c1c1c722b */ /* 0x000fd0000000001c */
[----:B------:R-:W-:Y:S02]  /*0ec0*/  DFMA R2, R2, R28, R2 ;  /* 0x0000001c0202722b */ /* 0x000fe40000000002 */
[----:B------:R-:W0:Y:S06]  /*0ed0*/  LDS.64 R28, [R26+0x60] ;  /* 0x000060001a1c7984 */ /* 0x000e2c0000000a00 */
[----:B------:R-:W-:-:S08]  /*0ee0*/  DFMA R30, -R14, R2, 1 ;  /* 0x3ff000000e1e742b */ /* 0x000fd00000000102 */
[----:B------:R-:W-:-:S08]  /*0ef0*/  DFMA R2, R2, R30, R2 ;  /* 0x0000001e0202722b */ /* 0x000fd00000000002 */
[----:B------:R-:W-:-:S08]  /*0f00*/  DMUL R30, R2, UR6 ;  /* 0x00000006021e7c28 */ /* 0x000fd00008000000 */
[----:B------:R-:W-:-:S08]  /*0f10*/  DFMA R32, -R14, R30, UR6 ;  /* 0x000000060e207e2b */ /* 0x000fd0000800011e */
[----:B------:R-:W-:Y:S02]  /*0f20*/  DFMA R2, R2, R32, R30 ;  /* 0x000000200202722b */ /* 0x000fe4000000001e */
[----:B0-----:R-:W-:-:S08]  /*0f30*/  DADD R28, R28, -R38 ;  /* 0x000000001c1c7229 */ /* 0x001fd00000000826 */
[----:B------:R-:W-:Y:S01]  /*0f40*/  FFMA R12, RZ, R15, R3 ;  /* 0x0000000fff0c7223 */ /* 0x000fe20000000003 */
[----:B------:R-:W-:-:S04]  /*0f50*/  DADD R24, R24, R28 ;  /* 0x0000000018187229 */ /* 0x000fc8000000001c */
[----:B------:R-:W-:-:S13]  /*0f60*/  FSETP.GT.AND P0, PT, |R12|, 1.469367938527859385e-39, PT ;  /* 0x001000000c00780b */ /* 0x000fda0003f04200 */
[----:B------:R-:W-:Y:S05]  /*0f70*/  @P0 BRA `(.L_x_8) ;  /* 0x00000000001c0947 */ /* 0x000fea0003800000 */
[----:B------:R-:W-:Y:S01]  /*0f80*/  IMAD.MOV.U32 R31, RZ, RZ, R15 ;  /* 0x000000ffff1f7224 */ /* 0x000fe200078e000f */
[----:B------:R-:W-:Y:S01]  /*0f90*/  MOV R12, 0xfd0 ;  /* 0x00000fd0000c7802 */ /* 0x000fe20000000f00 */
[----:B------:R-:W-:Y:S02]  /*0fa0*/  IMAD.MOV.U32 R33, RZ, RZ, -0x2d0e5604 ;  /* 0xd2f1a9fcff217424 */ /* 0x000fe400078e00ff */
[----:B------:R-:W-:-:S07]  /*0fb0*/  IMAD.MOV.U32 R32, RZ, RZ, 0x3f50624d ;  /* 0x3f50624dff207424 */ /* 0x000fce00078e00ff */
[----:B------:R-:W-:Y:S05]  /*0fc0*/  CALL.REL.NOINC `($__internal_0_$__cuda_sm20_div_rn_f64_full) ;  /* 0x0000000400ac7944 */ /* 0x000fea0003c00000 */
[----:B------:R-:W-:Y:S02]  /*0fd0*/  IMAD.MOV.U32 R2, RZ, RZ, R42 ;  /* 0x000000ffff027224 */ /* 0x000fe400078e002a */
[----:B------:R-:W-:-:S07]  /*0fe0*/  IMAD.MOV.U32 R3, RZ, RZ, R43 ;  /* 0x000000ffff037224 */ /* 0x000fce00078e002b */
.L_x_8:
[----:B------:R-:W0:Y:S01]  /*0ff0*/  LDC.64 R30, c[0x0][0x3b0] ;  /* 0x0000ec00ff1e7b82 */ /* 0x000e220000000a00 */
[----:B------:R-:W1:Y:S01]  /*1000*/  LDS.64 R14, [R26+0xa8] ;  /* 0x0000a8001a0e7984 */ /* 0x000e620000000a00 */
[----:B------:R-:W-:Y:S01]  /*1010*/  IMAD.MOV.U32 R28, RZ, RZ, 0x1 ;  /* 0x00000001ff1c7424 */ /* 0x000fe200078e00ff */
[----:B------:R-:W-:Y:S01]  /*1020*/  UMOV UR6, 0xd2f1a9fc ;  /* 0xd2f1a9fc00067882 */ /* 0x000fe20000000000 */
[----:B------:R-:W-:Y:S01]  /*1030*/  UMOV UR7, 0x3f50624d ;  /* 0x3f50624d00077882 */ /* 0x000fe20000000000 */
[----:B------:R-:W2:Y:S01]  /*1040*/  LDS.64 R26, [R0+0x50] ;  /* 0x00005000001a7984 */ /* 0x000ea20000000a00 */
[----:B0-----:R-:W-:-:S06]  /*1050*/  DADD R30, R30, R30 ;  /* 0x000000001e1e7229 */ /* 0x001fcc000000001e */
[----:B------:R-:W0:Y:S01]  /*1060*/  MUFU.RCP64H R29, R31 ;  /* 0x0000001f001d7308 */ /* 0x000e220000001800 */
[----:B-1----:R-:W-:Y:S01]  /*1070*/  DADD R14, -R38, R14 ;  /* 0x00000000260e7229 */ /* 0x002fe2000000010e */
[----:B------:R-:W1:Y:S01]  /*1080*/  LDS.64 R38, [R0+0x8] ;  /* 0x0000080000267984 */ /* 0x000e620000000a00 */
[----:B0-----:R-:W-:-:S08]  /*1090*/  DFMA R32, -R30, R28, 1 ;  /* 0x3ff000001e20742b */ /* 0x001fd0000000011c */
[----:B------:R-:W-:-:S08]  /*10a0*/  DFMA R32, R32, R32, R32 ;  /* 0x000000202020722b */ /* 0x000fd00000000020 */
[----:B------:R-:W-:Y:S02]  /*10b0*/  DFMA R32, R28, R32, R28 ;  /* 0x000000201c20722b */ /* 0x000fe4000000001c */
[----:B------:R-:W-:Y:S01]  /*10c0*/  DADD R28, R20, R14 ;  /* 0x00000000141c7229 */ /* 0x000fe2000000000e */
[----:B------:R-:W0:Y:S05]  /*10d0*/  LDC.64 R20, c[0x0][0x380] ;  /* 0x0000e000ff147b82 */ /* 0x000e2a0000000a00 */
[----:B------:R-:W-:Y:S02]  /*10e0*/  DFMA R34, -R30, R32, 1 ;  /* 0x3ff000001e22742b */ /* 0x000fe40000000120 */
[----:B------:R-:W-:-:S06]  /*10f0*/  DMUL R28, R28, R2 ;  /* 0x000000021c1c7228 */ /* 0x000fcc0000000000 */
[----:B------:R-:W-:Y:S02]  /*1100*/  DFMA R14, R32, R34, R32 ;  /* 0x00000022200e722b */ /* 0x000fe40000000020 */
[----:B------:R-:W-:-:S06]  /*1110*/  DFMA R24, R24, R4, R28 ;  /* 0x000000041818722b */ /* 0x000fcc000000001c */
[----:B------:R-:W-:Y:S01]  /*1120*/  DMUL R32, R14, UR6 ;  /* 0x000000060e207c28 */ /* 0x000fe20008000000 */
[----:B0-----:R-:W-:-:S07]  /*1130*/  IMAD.WIDE.U32 R20, R13, 0x8, R20 ;  /* 0x000000080d147825 */ /* 0x001fce00078e0014 */
[----:B------:R-:W-:Y:S01]  /*1140*/  DFMA R28, -R30, R32, UR6 ;  /* 0x000000061e1c7e2b */ /* 0x000fe20008000120 */
[----:B------:R-:W-:Y:S01]  /*1150*/  UMOV UR6, 0x9999999a ;  /* 0x9999999a00067882 */ /* 0x000fe20000000000 */
[----:B------:R-:W-:Y:S02]  /*1160*/  UMOV UR7, 0x3fb99999 ;  /* 0x3fb9999900077882 */ /* 0x000fe40000000000 */
[----:B------:R-:W-:Y:S02]  /*1170*/  DFMA R16, R24, UR6, R16 ;  /* 0x0000000618107c2b */ /* 0x000fe40008000010 */
[----:B--2---:R-:W-:Y:S02]  /*1180*/  DADD R24, R22, -R26 ;  /* 0x0000000016187229 */ /* 0x004fe4000000081a */
[----:B------:R-:W-:-:S03]  /*1190*/  DFMA R14, R14, R28, R32 ;  /* 0x0000001c0e0e722b */ /* 0x000fc60000000020 */
[----:B------:R0:W-:Y:S03]  /*11a0*/  STG.E.64 desc[UR4][R20.64], R16 ;  /* 0x0000001014007986 */ /* 0x0001e6000c101b04 */
[----:B------:R-:W-:Y:S02]  /*11b0*/  DFMA R24, R24, -R8, R22 ;  /* 0x800000081818722b */ /* 0x000fe40000000016 */
[----:B-1----:R-:W-:Y:S02]  /*11c0*/  DADD R8, R22, -R38 ;  /* 0x0000000016087229 */ /* 0x002fe40000000826 */
[----:B------:R-:W-:-:S05]  /*11d0*/  FFMA R12, RZ, R31, R15 ;  /* 0x0000001fff0c7223 */ /* 0x000fca000000000f */
[----:B------:R-:W-:Y:S01]  /*11e0*/  FSETP.GT.AND P0, PT, |R12|, 1.469367938527859385e-39, PT ;  /* 0x001000000c00780b */ /* 0x000fe20003f04200 */
[----:B------:R-:W-:-:S12]  /*11f0*/  DFMA R6, R8, -R6, R24 ;  /* 0x800000060806722b */ /* 0x000fd80000000018 */
[----:B0-----:R-:W-:Y:S05]  /*1200*/  @P0 BRA `(.L_x_9) ;  /* 0x00000000001c0947 */ /* 0x001fea0003800000 */
[----:B------:R-:W-:Y:S01]  /*1210*/  MOV R14, R30 ;  /* 0x0000001e000e7202 */ /* 0x000fe20000000f00 */
[----:B------:R-:W-:Y:S01]  /*1220*/  IMAD.MOV.U32 R33, RZ, RZ, -0x2d0e5604 ;  /* 0xd2f1a9fcff217424 */ /* 0x000fe200078e00ff */
[----:B------:R-:W-:Y:S01]  /*1230*/  MOV R12, 0x1260 ;  /* 0x00001260000c7802 */ /* 0x000fe20000000f00 */
[----:B------:R-:W-:-:S07]  /*1240*/  IMAD.MOV.U32 R32, RZ, RZ, 0x3f50624d ;  /* 0x3f50624dff207424 */ /* 0x000fce00078e00ff */
[----:B------:R-:W-:Y:S05]  /*1250*/  CALL.REL.NOINC `($__internal_0_$__cuda_sm20_div_rn_f64_full) ;  /* 0x0000000400087944 */ /* 0x000fea0003c00000 */
[----:B------:R-:W-:Y:S02]  /*1260*/  IMAD.MOV.U32 R14, RZ, RZ, R42 ;  /* 0x000000ffff0e7224 */ /* 0x000fe400078e002a */
[----:B------:R-:W-:-:S07]  /*1270*/  IMAD.MOV.U32 R15, RZ, RZ, R43 ;  /* 0x000000ffff0f7224 */ /* 0x000fce00078e002b */
.L_x_9:
[----:B------:R-:W0:Y:S01]  /*1280*/  LDC.64 R8, c[0x0][0x3a0] ;  /* 0x0000e800ff087b82 */ /* 0x000e220000000a00 */
[----:B------:R-:W-:Y:S01]  /*1290*/  VIADD R17, R13, 0xffffffe0 ;  /* 0xffffffe00d117836 */ /* 0x000fe20000000000 */
[----:B------:R-:W2:Y:S04]  /*12a0*/  LDG.E.64 R18, desc[UR4][R18.64+0x100] ;  /* 0x0001000412127981 */ /* 0x000ea8000c1e1b00 */
[----:B------:R-:W1:Y:S01]  /*12b0*/  LDS.64 R20, [R0+0xa8] ;  /* 0x0000a80000147984 */ /* 0x000e620000000a00 */
[----:B------:R-:W-:Y:S01]  /*12c0*/  DADD R22, R22, R22 ;  /* 0x0000000016167229 */ /* 0x000fe20000000016 */
[----:B------:R-:W3:Y:S01]  /*12d0*/  LDC.64 R24, c[0x0][0x388] ;  /* 0x0000e200ff187b82 */ /* 0x000ee20000000a00 */
[----:B0-----:R-:W-:Y:S02]  /*12e0*/  IMAD.WIDE.U32 R8, R17, 0x8, R8 ;  /* 0x0000000811087825 */ /* 0x001fe400078e0008 */
[----:B------:R-:W0:Y:S04]  /*12f0*/  LDS.64 R16, [R0+0x60] ;  /* 0x0000600000107984 */ /* 0x000e280000000a00 */
[----:B------:R-:W2:Y:S01]  /*1300*/  LDG.E.64 R8, desc[UR4][R8.64] ;  /* 0x0000000408087981 */ /* 0x000ea2000c1e1b00 */
[----:B-1----:R-:W-:-:S08]  /*1310*/  DADD R20, -R22, R20 ;  /* 0x0000000016147229 */ /* 0x002fd00000000114 */
[----:B------:R-:W-:Y:S02]  /*1320*/  DADD R20, R38, R20 ;  /* 0x0000000026147229 */ /* 0x000fe40000000014 */
[----:B0-----:R-:W-:-:S06]  /*1330*/  DADD R22, R16, -R22 ;  /* 0x0000000010167229 */ /* 0x001fcc0000000816 */
[----:B------:R-:W-:Y:S02]  /*1340*/  DMUL R20, R20, R2 ;  /* 0x0000000214147228 */ /* 0x000fe40000000000 */
[----:B------:R-:W-:Y:S01]  /*1350*/  DADD R22, R26, R22 ;  /* 0x000000001a167229 */ /* 0x000fe20000000016 */
[----:B------:R-:W-:Y:S01]  /*1360*/  UMOV UR6, 0x9999999a ;  /* 0x9999999a00067882 */ /* 0x000fe20000000000 */
[----:B------:R-:W-:-:S06]  /*1370*/  UMOV UR7, 0x3fb99999 ;  /* 0x3fb9999900077882 */ /* 0x000fcc0000000000 */
[----:B------:R-:W-:Y:S01]  /*1380*/  DFMA R20, R22, R4, R20 ;  /* 0x000000041614722b */ /* 0x000fe20000000014 */
[----:B---3--:R-:W-:Y:S01]  /*1390*/  IMAD.WIDE.U32 R2, R13, 0x8, R24 ;  /* 0x000000080d027825 */ /* 0x008fe200078e0018 */
[----:B--2---:R-:W-:-:S08]  /*13a0*/  DADD R16, R18, -R8 ;  /* 0x0000000012107229 */ /* 0x004fd00000000808 */
[----:B------:R-:W-:-:S08]  /*13b0*/  DFMA R6, R16, -R14, R6 ;  /* 0x8000000e1006722b */ /* 0x000fd00000000006 */
[----:B------:R-:W-:-:S07]  /*13c0*/  DFMA R6, R20, UR6, R6 ;  /* 0x0000000614067c2b */ /* 0x000fce0008000006 */
[----:B------:R0:W-:Y:S04]  /*13d0*/  STG.E.64 desc[UR4][R2.64], R6 ;  /* 0x0000000602007986 */ /* 0x0001e8000c101b04 */
.L_x_1:
[----:B------:R-:W-:Y:S05]  /*13e0*/  BSYNC.RECONVERGENT B0 ;  /* 0x0000000000007941 */ /* 0x000fea0003800200 */
.L_x_0:
[----:B------:R-:W-:Y:S01]  /*13f0*/  ISETP.NE.AND P0, PT, R11, 0x1f, PT ;  /* 0x0000001f0b00780c */ /* 0x000fe20003f05270 */
[----:B------:R-:W-:-:S12]  /*1400*/  BSSY.RECONVERGENT B0, `(.L_x_10) ;  /* 0x0000013000007945 */ /* 0x000fd80003800200 */
[----:B------:R-:W-:Y:S05]  /*1410*/  @!P0 BRA `(.L_x_11) ;  /* 0x0000000000288947 */ /* 0x000fea0003800000 */
[----:B------:R-:W-:-:S13]  /*1420*/  ISETP.NE.AND P0, PT, R11, RZ, PT ;  /* 0x000000ff0b00720c */ /* 0x000fda0003f05270 */
[----:B------:R-:W-:Y:S05]  /*1430*/  @P0 BRA `(.L_x_12) ;  /* 0x00000000003c0947 */ /* 0x000fea0003800000 */
[----:B01----:R-:W0:Y:S01]  /*1440*/  LDC.64 R2, c[0x0][0x380] ;  /* 0x0000e000ff027b82 */ /* 0x003e220000000a00 */
[----:B------:R-:W-:-:S07]  /*1450*/  IMAD.SHL.U32 R7, R10, 0x20, RZ ;  /* 0x000000200a077824 */ /* 0x000fce00078e00ff */
[----:B------:R-:W1:Y:S01]  /*1460*/  LDC.64 R4, c[0x0][0x388] ;  /* 0x0000e200ff047b82 */ /* 0x000e620000000a00 */
[----:B0-----:R-:W-:-:S05]  /*1470*/  IMAD.WIDE.U32 R2, R7, 0x8, R2 ;  /* 0x0000000807027825 */ /* 0x001fca00078e0002 */
[----:B------:R2:W-:Y:S01]  /*1480*/  STG.E.64 desc[UR4][R2.64], RZ ;  /* 0x000000ff02007986 */ /* 0x0005e2000c101b04 */
[----:B-1----:R-:W-:-:S05]  /*1490*/  IMAD.WIDE.U32 R4, R7, 0x8, R4 ;  /* 0x0000000807047825 */ /* 0x002fca00078e0004 */
[----:B------:R2:W-:Y:S01]  /*14a0*/  STG.E.64 desc[UR4][R4.64], RZ ;  /* 0x000000ff04007986 */ /* 0x0005e2000c101b04 */
[----:B------:R-:W-:Y:S05]  /*14b0*/  BRA `(.L_x_12) ;  /* 0x00000000001c7947 */ /* 0x000fea0003800000 */
.L_x_11:
[----:B01----:R-:W0:Y:S01]  /*14c0*/  LDC.64 R2, c[0x0][0x380] ;  /* 0x0000e000ff027b82 */ /* 0x003e220000000a00 */
[----:B------:R-:W-:-:S07]  /*14d0*/  IMAD.SHL.U32 R7, R10, 0x20, RZ ;  /* 0x000000200a077824 */ /* 0x000fce00078e00ff */
[----:B------:R-:W1:Y:S01]  /*14e0*/  LDC.64 R4, c[0x0][0x388] ;  /* 0x0000e200ff047b82 */ /* 0x000e620000000a00 */
[----:B0-----:R-:W-:-:S05]  /*14f0*/  IMAD.WIDE.U32 R2, R7, 0x8, R2 ;  /* 0x0000000807027825 */ /* 0x001fca00078e0002 */
[----:B------:R0:W-:Y:S01]  /*1500*/  STG.E.64 desc[UR4][R2.64+0xf8], RZ ;  /* 0x0000f8ff02007986 */ /* 0x0001e2000c101b04 */
[----:B-1----:R-:W-:-:S05]  /*1510*/  IMAD.WIDE.U32 R4, R7, 0x8, R4 ;  /* 0x0000000807047825 */ /* 0x002fca00078e0004 */
[----:B------:R0:W-:Y:S02]  /*1520*/  STG.E.64 desc[UR4][R4.64+0xf8], RZ ;  /* 0x0000f8ff04007986 */ /* 0x0001e4000c101b04 */
.L_x_12:
[----:B------:R-:W-:Y:S05]  /*1530*/  BSYNC.RECONVERGENT B0 ;  /* 0x0000000000007941 */ /* 0x000fea0003800200 */
.L_x_10:
[----:B------:R-:W-:-:S13]  /*1540*/  ISETP.NE.AND P0, PT, R10, 0x1f, PT ;  /* 0x0000001f0a00780c */ /* 0x000fda0003f05270 */
[----:B------:R-:W-:Y:S05]  /*1550*/  @!P0 BRA `(.L_x_13) ;  /* 0x0000000000248947 */ /* 0x000fea0003800000 */
[----:B------:R-:W-:-:S13]  /*1560*/  ISETP.NE.AND P0, PT, R10, RZ, PT ;  /* 0x000000ff0a00720c */ /* 0x000fda0003f05270 */
[----:B------:R-:W-:Y:S05]  /*1570*/  @P0 EXIT ;  /* 0x000000000000094d */ /* 0x000fea0003800000 */
[----:B012---:R-:W0:Y:S08]  /*1580*/  LDC.64 R2, c[0x0][0x380] ;  /* 0x0000e000ff027b82 */ /* 0x007e300000000a00 */
[----:B------:R-:W1:Y:S01]  /*1590*/  LDC.64 R4, c[0x0][0x388] ;  /* 0x0000e200ff047b82 */ /* 0x000e620000000a00 */
[----:B0-----:R-:W-:-:S05]  /*15a0*/  IMAD.WIDE R2, R11, 0x8, R2 ;  /* 0x000000080b027825 */ /* 0x001fca00078e0202 */
[----:B------:R-:W-:Y:S01]  /*15b0*/  STG.E.64 desc[UR4][R2.64], RZ ;  /* 0x000000ff02007986 */ /* 0x000fe2000c101b04 */
[----:B-1----:R-:W-:-:S05]  /*15c0*/  IMAD.WIDE R4, R11, 0x8, R4 ;  /* 0x000000080b047825 */ /* 0x002fca00078e0204 */
[----:B------:R-:W-:Y:S01]  /*15d0*/  STG.E.64 desc[UR4][R4.64], RZ ;  /* 0x000000ff04007986 */ /* 0x000fe2000c101b04 */
[----:B------:R-:W-:Y:S05]  /*15e0*/  EXIT ;  /* 0x000000000000794d */ /* 0x000fea0003800000 */
.L_x_13:
[----:B012---:R-:W0:Y:S01]  /*15f0*/  LDC.64 R4, c[0x0][0x380] ;  /* 0x0000e000ff047b82 */ /* 0x007e220000000a00 */
[----:B------:R-:W-:Y:S01]  /*1600*/  IMAD.MOV.U32 R2, RZ, RZ, 0x0 ;  /* 0x00000000ff027424 */ /* 0x000fe200078e00ff */
[----:B------:R-:W-:-:S06]  /*1610*/  MOV R3, 0x3ff00000 ;  /* 0x3ff0000000037802 */ /* 0x000fcc0000000f00 */
[----:B------:R-:W1:Y:S01]  /*1620*/  LDC.64 R6, c[0x0][0x388] ;  /* 0x0000e200ff067b82 */ /* 0x000e620000000a00 */
[----:B0-----:R-:W-:-:S05]  /*1630*/  IMAD.WIDE R4, R11, 0x8, R4 ;  /* 0x000000080b047825 */ /* 0x001fca00078e0204 */
[----:B------:R-:W-:Y:S01]  /*1640*/  STG.E.64 desc[UR4][R4.64+0x1f00], R2 ;  /* 0x001f000204007986 */ /* 0x000fe2000c101b04 */
[----:B-1----:R-:W-:-:S05]  /*1650*/  IMAD.WIDE R6, R11, 0x8, R6 ;  /* 0x000000080b067825 */ /* 0x002fca00078e0206 */
[----:B------:R-:W-:Y:S01]  /*1660*/  STG.E.64 desc[UR4][R6.64+0x1f00], RZ ;  /* 0x001f00ff06007986 */ /* 0x000fe2000c101b04 */
[----:B------:R-:W-:Y:S05]  /*1670*/  EXIT ;  /* 0x000000000000794d */ /* 0x000fea0003800000 */
        .weak           $__internal_0_$__cuda_sm20_div_rn_f64_full
        .type           $__internal_0_$__cuda_sm20_div_rn_f64_full,@function
        .size           $__internal_0_$__cuda_sm20_div_rn_f64_full,(.L_x_50 - $__internal_0_$__cuda_sm20_div_rn_f64_full)
$__internal_0_$__cuda_sm20_div_rn_f64_full:
[C---:B------:R-:W-:Y:S01]  /*1680*/  FSETP.GEU.AND P0, PT, |R31|.reuse, 1.469367938527859385e-39, PT ;  /* 0x001000001f00780b */ /* 0x040fe20003f0e200 */
[--C-:B------:R-:W-:Y:S01]  /*1690*/  IMAD.MOV.U32 R30, RZ, RZ, R14.reuse ;  /* 0x000000ffff1e7224 */ /* 0x100fe200078e000e */
[----:B------:R-:W-:Y:S01]  /*16a0*/  LOP3.LUT R28, R31, 0x800fffff, RZ, 0xc0, !PT ;  /* 0x800fffff1f1c7812 */ /* 0x000fe200078ec0ff */
[----:B------:R-:W-:Y:S01]  /*16b0*/  IMAD.MOV.U32 R36, RZ, RZ, 0x1 ;  /* 0x00000001ff247424 */ /* 0x000fe200078e00ff */
[-C--:B------:R-:W-:Y:S01]  /*16c0*/  LOP3.LUT R33, R33, R32.reuse, RZ, 0x3c, !PT ;  /* 0x0000002021217212 */ /* 0x080fe200078e3cff */
[----:B------:R-:W-:Y:S01]  /*16d0*/  BSSY.RECONVERGENT B2, `(.L_x_14) ;  /* 0x0000056000027945 */ /* 0x000fe20003800200 */
[----:B------:R-:W-:Y:S01]  /*16e0*/  LOP3.LUT R29, R28, 0x3ff00000, RZ, 0xfc, !PT ;  /* 0x3ff000001c1d7812 */ /* 0x000fe200078efcff */
[----:B------:R-:W-:Y:S01]  /*16f0*/  IMAD.MOV.U32 R28, RZ, RZ, R14 ;  /* 0x000000ffff1c7224 */ /* 0x000fe200078e000e */
[----:B------:R-:W-:Y:S02]  /*1700*/  LOP3.LUT R32, R33, R32, RZ, 0x3c, !PT ;  /* 0x0000002021207212 */ /* 0x000fe400078e3cff */
[----:B------:R-:W-:-:S02]  /*1710*/  LOP3.LUT R41, R31, 0x7ff00000, RZ, 0xc0, !PT ;  /* 0x7ff000001f297812 */ /* 0x000fc400078ec0ff */
[----:B------:R-:W-:Y:S01]  /*1720*/  LOP3.LUT R33, R33, R32, RZ, 0x3c, !PT ;  /* 0x0000002021217212 */ /* 0x000fe200078e3cff */
[----:B------:R-:W-:-:S03]  /*1730*/  @!P0 DMUL R28, R30, 8.98846567431157953865e+307 ;  /* 0x7fe000001e1c8828 */ /* 0x000fc60000000000 */
[C---:B------:R-:W-:Y:S02]  /*1740*/  FSETP.GEU.AND P2, PT, |R33|.reuse, 1.469367938527859385e-39, PT ;  /* 0x001000002100780b */ /* 0x040fe40003f4e200 */
[----:B------:R-:W-:Y:S01]  /*1750*/  LOP3.LUT R14, R33, 0x7ff00000, RZ, 0xc0, !PT ;  /* 0x7ff00000210e7812 */ /* 0x000fe200078ec0ff */
[----:B------:R-:W0:Y:S03]  /*1760*/  MUFU.RCP64H R37, R29 ;  /* 0x0000001d00257308 */ /* 0x000e260000001800 */
[----:B------:R-:W-:Y:S01]  /*1770*/  ISETP.GE.U32.AND P1, PT, R14, R41, PT ;  /* 0x000000290e00720c */ /* 0x000fe20003f26070 */
[----:B------:R-:W-:Y:S01]  /*1780*/  IMAD.MOV.U32 R40, RZ, RZ, R14 ;  /* 0x000000ffff287224 */ /* 0x000fe200078e000e */
[----:B------:R-:W-:-:S05]  /*1790*/  @!P0 LOP3.LUT R41, R29, 0x7ff00000, RZ, 0xc0, !PT ;  /* 0x7ff000001d298812 */ /* 0x000fca00078ec0ff */
[----:B------:R-:W-:Y:S01]  /*17a0*/  @!P2 LOP3.LUT R15, R31, 0x7ff00000, RZ, 0xc0, !PT ;  /* 0x7ff000001f0fa812 */ /* 0x000fe200078ec0ff */
[----:B------:R-:W-:-:S03]  /*17b0*/  @!P2 IMAD.MOV.U32 R42, RZ, RZ, RZ ;  /* 0x000000ffff2aa224 */ /* 0x000fc600078e00ff */
[----:B------:R-:W-:Y:S01]  /*17c0*/  @!P2 ISETP.GE.U32.AND P3, PT, R14, R15, PT ;  /* 0x0000000f0e00a20c */ /* 0x000fe20003f66070 */
[----:B------:R-:W-:Y:S01]  /*17d0*/  IMAD.MOV.U32 R15, RZ, RZ, 0x1ca00000 ;  /* 0x1ca00000ff0f7424 */ /* 0x000fe200078e00ff */
[----:B0-----:R-:W-:-:S08]  /*17e0*/  DFMA R34, R36, -R28, 1 ;  /* 0x3ff000002422742b */ /* 0x001fd0000000081c */
[----:B------:R-:W-:-:S08]  /*17f0*/  DFMA R34, R34, R34, R34 ;  /* 0x000000222222722b */ /* 0x000fd00000000022 */
[----:B------:R-:W-:Y:S01]  /*1800*/  DFMA R36, R36, R34, R36 ;  /* 0x000000222424722b */ /* 0x000fe20000000024 */
[C---:B------:R-:W-:Y:S02]  /*1810*/  @!P2 SEL R34, R15.reuse, 0x63400000, !P3 ;  /* 0x634000000f22a807 */ /* 0x040fe40005800000 */
[----:B------:R-:W-:Y:S02]  /*1820*/  SEL R35, R15, 0x63400000, !P1 ;  /* 0x634000000f237807 */ /* 0x000fe40004800000 */
[----:B------:R-:W-:-:S03]  /*1830*/  @!P2 LOP3.LUT R34, R34, 0x80000000, R33, 0xf8, !PT ;  /* 0x800000002222a812 */ /* 0x000fc600078ef821 */
[----:B------:R-:W-:Y:S01]  /*1840*/  DFMA R44, R36, -R28, 1 ;  /* 0x3ff00000242c742b */ /* 0x000fe2000000081c */
[----:B------:R-:W-:Y:S02]  /*1850*/  LOP3.LUT R35, R35, 0x800fffff, R33, 0xf8, !PT ;  /* 0x800fffff23237812 */ /* 0x000fe400078ef821 */
[----:B------:R-:W-:Y:S01]  /*1860*/  @!P2 LOP3.LUT R43, R34, 0x100000, RZ, 0xfc, !PT ;  /* 0x00100000222ba812 */ /* 0x000fe200078efcff */
[----:B------:R-:W-:-:S04]  /*1870*/  IMAD.MOV.U32 R34, RZ, RZ, R32 ;  /* 0x000000ffff227224 */ /* 0x000fc800078e0020 */
[----:B------:R-:W-:Y:S02]  /*1880*/  DFMA R44, R36, R44, R36 ;  /* 0x0000002c242c722b */ /* 0x000fe40000000024 */
[----:B------:R-:W-:-:S08]  /*1890*/  @!P2 DFMA R34, R34, 2, -R42 ;  /* 0x400000002222a82b */ /* 0x000fd0000000082a */
[----:B------:R-:W-:Y:S02]  /*18a0*/  DMUL R42, R44, R34 ;  /* 0x000000222c2a7228 */ /* 0x000fe40000000000 */
[----:B------:R-:W-:-:S06]  /*18b0*/  @!P2 LOP3.LUT R40, R35, 0x7ff00000, RZ, 0xc0, !PT ;  /* 0x7ff000002328a812 */ /* 0x000fcc00078ec0ff */
[----:B------:R-:W-:-:S08]  /*18c0*/  DFMA R36, R42, -R28, R34 ;  /* 0x8000001c2a24722b */ /* 0x000fd00000000022 */
[----:B------:R-:W-:Y:S01]  /*18d0*/  DFMA R36, R44, R36, R42 ;  /* 0x000000242c24722b */ /* 0x000fe2000000002a */
[----:B------:R-:W-:Y:S01]  /*18e0*/  VIADD R42, R40, 0xffffffff ;  /* 0xffffffff282a7836 */ /* 0x000fe20000000000 */
[----:B------:R-:W-:-:S04]  /*18f0*/  IADD3 R43, PT, PT, R41, -0x1, RZ ;  /* 0xffffffff292b7810 */ /* 0x000fc80007ffe0ff */
[----:B------:R-:W-:-:S04]  /*1900*/  ISETP.GT.U32.AND P0, PT, R42, 0x7feffffe, PT ;  /* 0x7feffffe2a00780c */ /* 0x000fc80003f04070 */
[----:B------:R-:W-:-:S13]  /*1910*/  ISETP.GT.U32.OR P0, PT, R43, 0x7feffffe, P0 ;  /* 0x7feffffe2b00780c */ /* 0x000fda0000704470 */
[----:B------:R-:W-:Y:S05]  /*1920*/  @P0 BRA `(.L_x_15) ;  /* 0x00000000006c0947 */ /* 0x000fea0003800000 */
[----:B------:R-:W-:-:S04]  /*1930*/  LOP3.LUT R32, R31, 0x7ff00000, RZ, 0xc0, !PT ;  /* 0x7ff000001f207812 */ /* 0x000fc800078ec0ff */
[CC--:B------:R-:W-:Y:S02]  /*1940*/  VIADDMNMX R33, R14.reuse, -R32.reuse, 0xb9600000, !PT ;  /* 0xb96000000e217446 */ /* 0x0c0fe40007800920 */
[----:B------:R-:W-:Y:S01]  /*1950*/  ISETP.GE.U32.AND P0, PT, R14, R32, PT ;  /* 0x000000200e00720c */ /* 0x000fe20003f06070 */
[----:B------:R-:W-:Y:S01]  /*1960*/  IMAD.MOV.U32 R32, RZ, RZ, RZ ;  /* 0x000000ffff207224 */ /* 0x000fe200078e00ff */
[----:B------:R-:W-:Y:S02]  /*1970*/  VIMNMX R33, PT, PT, R33, 0x46a00000, PT ;  /* 0x46a0000021217848 */ /* 0x000fe40003fe0100 */
[----:B------:R-:W-:-:S05]  /*1980*/  SEL R15, R15, 0x63400000, !P0 ;  /* 0x634000000f0f7807 */ /* 0x000fca0004000000 */
[----:B------:R-:W-:-:S04]  /*1990*/  IMAD.IADD R15, R33, 0x1, -R15 ;  /* 0x00000001210f7824 */ /* 0x000fc800078e0a0f */
[----:B------:R-:W-:-:S06]  /*19a0*/  VIADD R33, R15, 0x7fe00000 ;  /* 0x7fe000000f217836 */ /* 0x000fcc0000000000 */
[----:B------:R-:W-:-:S10]  /*19b0*/  DMUL R42, R36, R32 ;  /* 0x00000020242a7228 */ /* 0x000fd40000000000 */
[----:B------:R-:W-:-:S13]  /*19c0*/  FSETP.GTU.AND P0, PT, |R43|, 1.469367938527859385e-39, PT ;  /* 0x001000002b00780b */ /* 0x000fda0003f0c200 */
[----:B------:R-:W-:Y:S05]  /*19d0*/  @P0 BRA `(.L_x_16) ;  /* 0x0000000000940947 */ /* 0x000fea0003800000 */
[----:B------:R-:W-:Y:S01]  /*19e0*/  DFMA R28, R36, -R28, R34 ;  /* 0x8000001c241c722b */ /* 0x000fe20000000022 */
[----:B------:R-:W-:-:S09]  /*19f0*/  IMAD.MOV.U32 R32, RZ, RZ, RZ ;  /* 0x000000ffff207224 */ /* 0x000fd200078e00ff */
[C---:B------:R-:W-:Y:S02]  /*1a00*/  FSETP.NEU.AND P0, PT, R29.reuse, RZ, PT ;  /* 0x000000ff1d00720b */ /* 0x040fe40003f0d000 */
[----:B------:R-:W-:-:S04]  /*1a10*/  LOP3.LUT R30, R29, 0x80000000, R31, 0x48, !PT ;  /* 0x800000001d1e7812 */ /* 0x000fc800078e481f */
[----:B------:R-:W-:-:S07]  /*1a20*/  LOP3.LUT R33, R30, R33, RZ, 0xfc, !PT ;  /* 0x000000211e217212 */ /* 0x000fce00078efcff */
[----:B------:R-:W-:Y:S05]  /*1a30*/  @!P0 BRA `(.L_x_16) ;  /* 0x00000000007c8947 */ /* 0x000fea0003800000 */
[----:B------:R-:W-:Y:S01]  /*1a40*/  IMAD.MOV R29, RZ, RZ, -R15 ;  /* 0x000000ffff1d7224 */ /* 0x000fe200078e0a0f */
[----:B------:R-:W-:Y:S01]  /*1a50*/  IADD3 R15, PT, PT, -R15, -0x43300000, RZ ;  /* 0xbcd000000f0f7810 */ /* 0x000fe20007ffe1ff */
[----:B------:R-:W-:-:S06]  /*1a60*/  IMAD.MOV.U32 R28, RZ, RZ, RZ ;  /* 0x000000ffff1c7224 */ /* 0x000fcc00078e00ff */
[----:B------:R-:W-:Y:S02]  /*1a70*/  DFMA R28, R42, -R28, R36 ;  /* 0x8000001c2a1c722b */ /* 0x000fe40000000024 */
[----:B------:R-:W-:-:S08]  /*1a80*/  DMUL.RP R36, R36, R32 ;  /* 0x0000002024247228 */ /* 0x000fd00000008000 */
[----:B------:R-:W-:Y:S02]  /*1a90*/  FSETP.NEU.AND P0, PT, |R29|, R15, PT ;  /* 0x0000000f1d00720b */ /* 0x000fe40003f0d200 */
[----:B------:R-:W-:Y:S02]  /*1aa0*/  LOP3.LUT R15, R37, R30, RZ, 0x3c, !PT ;  /* 0x0000001e250f7212 */ /* 0x000fe400078e3cff */
[----:B------:R-:W-:Y:S02]  /*1ab0*/  FSEL R42, R36, R42, !P0 ;  /* 0x0000002a242a7208 */ /* 0x000fe40004000000 */
[----:B------:R-:W-:Y:S01]  /*1ac0*/  FSEL R43, R15, R43, !P0 ;  /* 0x0000002b0f2b7208 */ /* 0x000fe20004000000 */
[----:B------:R-:W-:Y:S06]  /*1ad0*/  BRA `(.L_x_16) ;  /* 0x0000000000547947 */ /* 0x000fec0003800000 */
.L_x_15:
[----:B------:R-:W-:-:S14]  /*1ae0*/  DSETP.NAN.AND P0, PT, R32, R32, PT ;  /* 0x000000202000722a */ /* 0x000fdc0003f08000 */
[----:B------:R-:W-:Y:S05]  /*1af0*/  @P0 BRA `(.L_x_17) ;  /* 0x0000000000440947 */ /* 0x000fea0003800000 */
[----:B------:R-:W-:-:S14]  /*1b00*/  DSETP.NAN.AND P0, PT, R30, R30, PT ;  /* 0x0000001e1e00722a */ /* 0x000fdc0003f08000 */
[----:B------:R-:W-:Y:S05]  /*1b10*/  @P0 BRA `(.L_x_18) ;  /* 0x0000000000300947 */ /* 0x000fea0003800000 */
[----:B------:R-:W-:Y:S01]  /*1b20*/  ISETP.NE.AND P0, PT, R40, R41, PT ;  /* 0x000000292800720c */ /* 0x000fe20003f05270 */
[----:B------:R-:W-:Y:S02]  /*1b30*/  IMAD.MOV.U32 R42, RZ, RZ, 0x0 ;  /* 0x00000000ff2a7424 */ /* 0x000fe400078e00ff */
[----:B------:R-:W-:-:S10]  /*1b40*/  IMAD.MOV.U32 R43, RZ, RZ, -0x80000 ;  /* 0xfff80000ff2b7424 */ /* 0x000fd400078e00ff */
[----:B------:R-:W-:Y:S05]  /*1b50*/  @!P0 BRA `(.L_x_16) ;  /* 0x0000000000348947 */ /* 0x000fea0003800000 */
[----:B------:R-:W-:Y:S02]  /*1b60*/  ISETP.NE.AND P0, PT, R40, 0x7ff00000, PT ;  /* 0x7ff000002800780c */ /* 0x000fe40003f05270 */
[----:B------:R-:W-:Y:S02]  /*1b70*/  LOP3.LUT R43, R33, 0x80000000, R31, 0x48, !PT ;  /* 0x80000000212b7812 */ /* 0x000fe400078e481f */
[----:B------:R-:W-:-:S13]  /*1b80*/  ISETP.EQ.OR P0, PT, R41, RZ, !P0 ;  /* 0x000000ff2900720c */ /* 0x000fda0004702670 */
[----:B------:R-:W-:Y:S02]  /*1b90*/  @P0 LOP3.LUT R14, R43, 0x7ff00000, RZ, 0xfc, !PT ;  /* 0x7ff000002b0e0812 */ /* 0x000fe400078efcff */
[----:B------:R-:W-:Y:S01]  /*1ba0*/  @!P0 MOV R42, RZ ;  /* 0x000000ff002a8202 */ /* 0x000fe20000000f00 */
[----:B------:R-:W-:Y:S02]  /*1bb0*/  @P0 IMAD.MOV.U32 R42, RZ, RZ, RZ ;  /* 0x000000ffff2a0224 */ /* 0x000fe400078e00ff */
[----:B------:R-:W-:Y:S01]  /*1bc0*/  @P0 IMAD.MOV.U32 R43, RZ, RZ, R14 ;  /* 0x000000ffff2b0224 */ /* 0x000fe200078e000e */
[----:B------:R-:W-:Y:S06]  /*1bd0*/  BRA `(.L_x_16) ;  /* 0x0000000000147947 */ /* 0x000fec0003800000 */
.L_x_18:
[----:B------:R-:W-:Y:S01]  /*1be0*/  LOP3.LUT R43, R31, 0x80000, RZ, 0xfc, !PT ;  /* 0x000800001f2b7812 */ /* 0x000fe200078efcff */
[----:B------:R-:W-:Y:S01]  /*1bf0*/  IMAD.MOV.U32 R42, RZ, RZ, R30 ;  /* 0x000000ffff2a7224 */ /* 0x000fe200078e001e */
[----:B------:R-:W-:Y:S06]  /*1c00*/  BRA `(.L_x_16) ;  /* 0x0000000000087947 */ /* 0x000fec0003800000 */
.L_x_17:
[----:B------:R-:W-:Y:S01]  /*1c10*/  LOP3.LUT R43, R33, 0x80000, RZ, 0xfc, !PT ;  /* 0x00080000212b7812 */ /* 0x000fe200078efcff */
[----:B------:R-:W-:-:S07]  /*1c20*/  IMAD.MOV.U32 R42, RZ, RZ, R32 ;  /* 0x000000ffff2a7224 */ /* 0x000fce00078e0020 */
.L_x_16:
[----:B------:R-:W-:Y:S05]  /*1c30*/  BSYNC.RECONVERGENT B2 ;  /* 0x0000000000027941 */ /* 0x000fea0003800200 */
.L_x_14:
[----:B------:R-:W-:Y:S02]  /*1c40*/  IMAD.MOV.U32 R14, RZ, RZ, R12 ;  /* 0x000000ffff0e7224 */ /* 0x000fe400078e000c */
[----:B------:R-:W-:-:S04]  /*1c50*/  IMAD.MOV.U32 R15, RZ, RZ, 0x0 ;  /* 0x00000000ff0f7424 */ /* 0x000fc800078e00ff */
[----:B------:R-:W-:Y:S05]  /*1c60*/  RET.REL.NODEC R14 `(_Z15velocity_updatePdS_S_S_S_dd) ;  /* 0xffffffe00ee47950 */ /* 0x000fea0003c3ffff */
.L_x_19:
[----:B------:R-:W-:-:S00]  /*1c70*/  BRA `(.L_x_19) ;  /* 0xfffffffc00fc7947 */ /* 0x000fc0000383ffff */
[----:B------:R-:W-:-:S00]  /*1c80*/  NOP ;  /* 0x0000000000007918 */ /* 0x000fc00000000000 */
[----:B------:R-:W-:-:S00]  /*1c90*/  NOP ;  /* 0x0000000000007918 */ /* 0x000fc00000000000 */
[----:B------:R-:W-:-:S00]  /*1ca0*/  NOP ;  /* 0x0000000000007918 */ /* 0x000fc00000000000 */
[----:B------:R-:W-:-:S00]  /*1cb0*/  NOP ;  /* 0x0000000000007918 */ /* 0x000fc00000000000 */
[----:B------:R-:W-:-:S00]  /*1cc0*/  NOP ;  /* 0x0000000000007918 */ /* 0x000fc00000000000 */
[----:B------:R-:W-:-:S00]  /*1cd0*/  NOP ;  /* 0x0000000000007918 */ /* 0x000fc00000000000 */
[----:B------:R-:W-:-:S00]  /*1ce0*/  NOP ;  /* 0x0000000000007918 */ /* 0x000fc00000000000 */
[----:B------:R-:W-:-:S00]  /*1cf0*/  NOP ;  /* 0x0000000000007918 */ /* 0x000fc00000000000 */
.L_x_50:


//--------------------- .text._Z22solve_pressure_poissonPdS_S_dd --------------------------
	.section	.text._Z22solve_pressure_poissonPdS_S_dd,"ax",@progbits
	.align	128
        .global         _Z22solve_pressure_poissonPdS_S_dd
        .type           _Z22solve_pressure_poissonPdS_S_dd,@function
        .size           _Z22solve_pressure_poissonPdS_S_dd,(.L_x_51 - _Z22solve_pressure_poissonPdS_S_dd)
        .other          _Z22solve_pressure_poissonPdS_S_dd,@"STO_CUDA_ENTRY STV_DEFAULT"
_Z22solve_pressure_poissonPdS_S_dd:
.text._Z22solve_pressure_poissonPdS_S_dd:
[----:B------:R-:W-:Y:S01]  /*0000*/  LDC R1, c[0x0][0x37c] ;  /* 0x0000df00ff017b82 */ /* 0x000fe20000000800 */
[----:B------:R-:W0:Y:S07]  /*0010*/  S2R R16, SR_TID.X ;  /* 0x0000000000107919 */ /* 0x000e2e0000002100 */
[----:B------:R-:W1:Y:S01]  /*0020*/  LDC R9, c[0x0][0x364] ;  /* 0x0000d900ff097b82 */ /* 0x000e620000000800 */
[----:B------:R-:W2:Y:S01]  /*0030*/  LDCU.64 UR6, c[0x0][0x388] ;  /* 0x00007100ff0677ac */ /* 0x000ea20008000a00 */
[----:B------:R-:W3:Y:S06]  /*0040*/  S2R R0, SR_TID.Y ;  /* 0x0000000000007919 */ /* 0x000eec0000002200 */
[----:B------:R-:W0:Y:S08]  /*0050*/  S2UR UR5, SR_CTAID.X ;  /* 0x00000000000579c3 */ /* 0x000e300000002500 */
[----:B------:R-:W0:Y:S08]  /*0060*/  LDC R3, c[0x0][0x360] ;  /* 0x0000d800ff037b82 */ /* 0x000e300000000800 */
[----:B------:R-:W1:Y:S01]  /*0070*/  S2UR UR4, SR_CTAID.Y ;  /* 0x00000000000479c3 */ /* 0x000e620000002600 */
[----:B0-----:R-:W-:-:S05]  /*0080*/  IMAD R4, R3, UR5, R16 ;  /* 0x0000000503047c24 */ /* 0x001fca000f8e0210 */
[----:B------:R-:W-:Y:S02]  /*0090*/  ISETP.GE.AND P0, PT, R4, 0x1, PT ;  /* 0x000000010400780c */ /* 0x000fe40003f06270 */
[----:B------:R-:W-:Y:S01]  /*00a0*/  SHF.R.S32.HI R2, RZ, 0x1f, R4 ;  /* 0x0000001fff027819 */ /* 0x000fe20000011404 */
[----:B-1----:R-:W-:Y:S01]  /*00b0*/  IMAD R9, R9, UR4, RZ ;  /* 0x0000000409097c24 */ /* 0x002fe2000f8e02ff */
[----:B------:R-:W-:Y:S01]  /*00c0*/  ISETP.NE.OR P0, PT, R16, RZ, !P0 ;  /* 0x000000ff1000720c */ /* 0x000fe20004705670 */
[----:B------:R-:W0:Y:S01]  /*00d0*/  LDCU.64 UR4, c[0x0][0x358] ;  /* 0x00006b00ff0477ac */ /* 0x000e220008000a00 */
[----:B------:R-:W-:Y:S01]  /*00e0*/  ISETP.GT.AND P3, PT, R4, 0x1f, PT ;  /* 0x0000001f0400780c */ /* 0x000fe20003f64270 */
[----:B---3--:R-:W-:-:S04]  /*00f0*/  IMAD.IADD R3, R9, 0x1, R0 ;  /* 0x0000000109037824 */ /* 0x008fc800078e0200 */
[C---:B------:R-:W-:Y:S01]  /*0100*/  IMAD.SHL.U32 R5, R3.reuse, 0x20, RZ ;  /* 0x0000002003057824 */ /* 0x040fe200078e00ff */
[C---:B------:R-:W-:Y:S02]  /*0110*/  ISETP.NE.AND P1, PT, R3.reuse, RZ, PT ;  /* 0x000000ff0300720c */ /* 0x040fe40003f25270 */
[C---:B------:R-:W-:Y:S02]  /*0120*/  ISETP.GT.U32.AND P4, PT, R3.reuse, 0x1e, PT ;  /* 0x0000001e0300780c */ /* 0x040fe40003f84070 */
[----:B------:R-:W-:Y:S01]  /*0130*/  ISETP.NE.OR P1, PT, R0, RZ, !P1 ;  /* 0x000000ff0000720c */ /* 0x000fe20004f25670 */
[----:B------:R-:W1:Y:S01]  /*0140*/  @!P0 LDC.64 R6, c[0x0][0x388] ;  /* 0x0000e200ff068b82 */ /* 0x000e620000000a00 */
[C---:B------:R-:W-:Y:S01]  /*0150*/  IADD3 R8, P2, PT, R4.reuse, R5, RZ ;  /* 0x0000000504087210 */ /* 0x040fe20007f5e0ff */
[----:B------:R-:W-:Y:S01]  /*0160*/  @!P0 IMAD.IADD R13, R4, 0x1, R5 ;  /* 0x00000001040d8824 */ /* 0x000fe200078e0205 */
[----:B------:R-:W-:Y:S02]  /*0170*/  ISETP.GT.U32.OR P3, PT, R3, 0x1f, P3 ;  /* 0x0000001f0300780c */ /* 0x000fe40001f64470 */
[----:B--2---:R-:W-:Y:S01]  /*0180*/  LEA R18, P6, R8, UR6, 0x3 ;  /* 0x0000000608127c11 */ /* 0x004fe2000f8c18ff */
[----:B------:R-:W-:Y:S01]  /*0190*/  IMAD.X R11, RZ, RZ, R2, P2 ;  /* 0x000000ffff0b7224 */ /* 0x000fe200010e0602 */
[----:B------:R-:W-:-:S02]  /*01a0*/  ISETP.NE.OR P4, PT, R0, 0x7, P4 ;  /* 0x000000070000780c */ /* 0x000fc40002785670 */
[----:B------:R-:W-:Y:S02]  /*01b0*/  ISETP.GT.AND P2, PT, R4, 0x1e, PT ;  /* 0x0000001e0400780c */ /* 0x000fe40003f44270 */
[----:B------:R-:W-:Y:S02]  /*01c0*/  LEA.HI.X R19, R8, UR7, R11, 0x3, P6 ;  /* 0x0000000708137c11 */ /* 0x000fe4000b0f1c0b */
[----:B------:R-:W-:Y:S02]  /*01d0*/  @!P1 LEA R9, R9, 0xffffffe0, 0x5 ;  /* 0xffffffe009099811 */ /* 0x000fe400078e28ff */
[----:B------:R-:W-:Y:S02]  /*01e0*/  ISETP.NE.OR P2, PT, R16, 0x7, P2 ;  /* 0x000000071000780c */ /* 0x000fe40001745670 */
[----:B------:R-:W-:-:S05]  /*01f0*/  @!P1 IADD3 R9, P5, PT, R4, R9, RZ ;  /* 0x0000000904099210 */ /* 0x000fca0007fbe0ff */
[----:B------:R-:W-:Y:S01]  /*0200*/  @!P1 IMAD.X R8, RZ, RZ, R2, P5 ;  /* 0x000000ffff089224 */ /* 0x000fe200028e0602 */
[----:B------:R-:W-:Y:S01]  /*0210*/  @!P1 LEA R10, P5, R9, UR6, 0x3 ;  /* 0x00000006090a9c11 */ /* 0x000fe2000f8a18ff */
[----:B-1----:R-:W-:Y:S02]  /*0220*/  @!P0 IMAD.WIDE.U32 R12, R13, 0x8, R6 ;  /* 0x000000080d0c8825 */ /* 0x002fe400078e0006 */
[----:B0-----:R-:W2:Y:S01]  /*0230*/  @!P3 LDG.E.64 R6, desc[UR4][R18.64] ;  /* 0x000000041206b981 */ /* 0x001ea2000c1e1b00 */
[----:B------:R-:W-:-:S03]  /*0240*/  @!P1 LEA.HI.X R11, R9, UR7, R8, 0x3, P5 ;  /* 0x00000007090b9c11 */ /* 0x000fc6000a8f1c08 */
[----:B------:R-:W3:Y:S04]  /*0250*/  @!P4 LDG.E.64 R8, desc[UR4][R18.64+0x100] ;  /* 0x000100041208c981 */ /* 0x000ee8000c1e1b00 */
[----:B------:R-:W4:Y:S04]  /*0260*/  @!P1 LDG.E.64 R10, desc[UR4][R10.64] ;  /* 0x000000040a0a9981 */ /* 0x000f28000c1e1b00 */
[----:B------:R-:W5:Y:S04]  /*0270*/  @!P0 LDG.E.64 R12, desc[UR4][R12.64+-0x8] ;  /* 0xfffff8040c0c8981 */ /* 0x000f68000c1e1b00 */
[----:B------:R-:W5:Y:S01]  /*0280*/  @!P2 LDG.E.64 R14, desc[UR4][R18.64+0x8] ;  /* 0x00000804120ea981 */ /* 0x000f62000c1e1b00 */
[----:B------:R-:W0:Y:S01]  /*0290*/  S2R R20, SR_CgaCtaId ;  /* 0x0000000000147919 */ /* 0x000e220000008800 */
[----:B------:R-:W-:-:S04]  /*02a0*/  MOV R17, 0x400 ;  /* 0x0000040000117802 */ /* 0x000fc80000000f00 */
[----:B0-----:R-:W-:-:S05]  /*02b0*/  LEA R17, R20, R17, 0x18 ;  /* 0x0000001114117211 */ /* 0x001fca00078ec0ff */
[--C-:B------:R-:W-:Y:S02]  /*02c0*/  IMAD R21, R0, 0x50, R17.reuse ;  /* 0x0000005000157824 */ /* 0x100fe400078e0211 */
[C---:B------:R-:W-:Y:S02]  /*02d0*/  IMAD R17, R16.reuse, 0x8, R17 ;  /* 0x0000000810117824 */ /* 0x040fe400078e0211 */
[----:B------:R-:W-:Y:S02]  /*02e0*/  IMAD R0, R16, 0x8, R21 ;  /* 0x0000000810007824 */ /* 0x000fe400078e0215 */
[----:B------:R-:W-:-:S05]  /*02f0*/  VIADD R16, R4, 0xffffffff ;  /* 0xffffffff04107836 */ /* 0x000fca0000000000 */
[----:B------:R-:W-:Y:S01]  /*0300*/  VIADDMNMX.U32 R16, R3, 0xffffffff, R16, !PT ;  /* 0xffffffff03107846 */ /* 0x000fe20007800010 */
[----:B--2---:R0:W-:Y:S04]  /*0310*/  @!P3 STS.64 [R0+0x58], R6 ;  /* 0x000058060000b388 */ /* 0x0041e80000000a00 */
[----:B---3--:R0:W-:Y:S04]  /*0320*/  @!P4 STS.64 [R17+0x2d8], R8 ;  /* 0x0002d8081100c388 */ /* 0x0081e80000000a00 */
[----:B----4-:R0:W-:Y:S04]  /*0330*/  @!P1 STS.64 [R17+0x8], R10 ;  /* 0x0000080a11009388 */ /* 0x0101e80000000a00 */
[----:B-----5:R0:W-:Y:S01]  /*0340*/  @!P0 STS.64 [R21+0x50], R12 ;  /* 0x0000500c15008388 */ /* 0x0201e20000000a00 */
[----:B------:R-:W-:-:S03]  /*0350*/  ISETP.GT.U32.AND P0, PT, R16, 0x1d, PT ;  /* 0x0000001d1000780c */ /* 0x000fc60003f04070 */
[----:B------:R0:W-:Y:S01]  /*0360*/  @!P2 STS.64 [R21+0x98], R14 ;  /* 0x0000980e1500a388 */ /* 0x0001e20000000a00 */
[----:B------:R-:W-:Y:S09]  /*0370*/  BAR.SYNC.DEFER_BLOCKING 0x0 ;  /* 0x0000000000007b1d */ /* 0x000ff20000010000 */
[----:B------:R-:W-:Y:S05]  /*0380*/  @P0 BRA `(.L_x_20) ;  /* 0x0000000400240947 */ /* 0x000fea0003800000 */
[----:B0-----:R-:W0:Y:S01]  /*0390*/  LDC.64 R6, c[0x0][0x398] ;  /* 0x0000e600ff067b82 */ /* 0x001e220000000a00 */
[----:B------:R-:W-:Y:S01]  /*03a0*/  LDS.64 R18, [R0+0xa8] ;  /* 0x0000a80000127984 */ /* 0x000fe20000000a00 */
[----:B------:R-:W-:Y:S01]  /*03b0*/  IMAD.MOV.U32 R8, RZ, RZ, 0x1 ;  /* 0x00000001ff087424 */ /* 0x000fe200078e00ff */
[----:B------:R-:W-:Y:S02]  /*03c0*/  BSSY.RECONVERGENT B0, `(.L_x_21) ;  /* 0x0000023000007945 */ /* 0x000fe40003800200 */
[----:B------:R-:W1:Y:S03]  /*03d0*/  LDS.64 R20, [R0+0x8] ;  /* 0x0000080000147984 */ /* 0x000e660000000a00 */
[----:B------:R-:W2:Y:S01]  /*03e0*/  LDC.64 R2, c[0x0][0x3a0] ;  /* 0x0000e800ff027b82 */ /* 0x000ea20000000a00 */
[----:B------:R-:W-:Y:S04]  /*03f0*/  LDS.64 R10, [R0+0x60] ;  /* 0x00006000000a7984 */ /* 0x000fe80000000a00 */
[----:B------:R-:W3:Y:S01]  /*0400*/  LDS.64 R12, [R0+0x50] ;  /* 0x00005000000c7984 */ /* 0x000ee20000000a00 */
[----:B0-----:R-:W-:-:S08]  /*0410*/  DMUL R16, R6, R6 ;  /* 0x0000000606107228 */ /* 0x001fd00000000000 */
[----:B--2---:R-:W-:-:S08]  /*0420*/  DFMA R14, R2, R2, R16 ;  /* 0x00000002020e722b */ /* 0x004fd00000000010 */
[----:B------:R-:W-:Y:S02]  /*0430*/  DADD R14, R14, R14 ;  /* 0x000000000e0e7229 */ /* 0x000fe4000000000e */
[----:B-1----:R-:W-:-:S04]  /*0440*/  DADD R18, R18, R20 ;  /* 0x0000000012127229 */ /* 0x002fc80000000014 */
[----:B------:R-:W0:Y:S04]  /*0450*/  MUFU.RCP64H R9, R15 ;  /* 0x0000000f00097308 */ /* 0x000e280000001800 */
[----:B------:R-:W-:Y:S02]  /*0460*/  DMUL R18, R18, R6 ;  /* 0x0000000612127228 */ /* 0x000fe40000000000 */
[----:B---3--:R-:W-:-:S06]  /*0470*/  DADD R10, R10, R12 ;  /* 0x000000000a0a7229 */ /* 0x008fcc000000000c */
[----:B------:R-:W-:Y:S02]  /*0480*/  DMUL R18, R18, R6 ;  /* 0x0000000612127228 */ /* 0x000fe40000000000 */
[----:B0-----:R-:W-:Y:S02]  /*0490*/  DFMA R22, -R14, R8, 1 ;  /* 0x3ff000000e16742b */ /* 0x001fe40000000108 */
[----:B------:R-:W-:-:S06]  /*04a0*/  DMUL R10, R10, R2 ;  /* 0x000000020a0a7228 */ /* 0x000fcc0000000000 */
[----:B------:R-:W-:Y:S02]  /*04b0*/  DFMA R22, R22, R22, R22 ;  /* 0x000000161616722b */ /* 0x000fe40000000016 */
[----:B------:R-:W-:-:S06]  /*04c0*/  DFMA R10, R10, R2, R18 ;  /* 0x000000020a0a722b */ /* 0x000fcc0000000012 */
[----:B------:R-:W-:-:S04]  /*04d0*/  DFMA R22, R8, R22, R8 ;  /* 0x000000160816722b */ /* 0x000fc80000000008 */
[----:B------:R-:W-:-:S04]  /*04e0*/  FSETP.GEU.AND P1, PT, |R11|, 6.5827683646048100446e-37, PT ;  /* 0x036000000b00780b */ /* 0x000fc80003f2e200 */
[----:B------:R-:W-:-:S08]  /*04f0*/  DFMA R6, -R14, R22, 1 ;  /* 0x3ff000000e06742b */ /* 0x000fd00000000116 */
[----:B------:R-:W-:-:S08]  /*0500*/  DFMA R6, R22, R6, R22 ;  /* 0x000000061606722b */ /* 0x000fd00000000016 */
[----:B------:R-:W-:-:S08]  /*0510*/  DMUL R2, R10, R6 ;  /* 0x000000060a027228 */ /* 0x000fd00000000000 */
[----:B------:R-:W-:-:S08]  /*0520*/  DFMA R8, -R14, R2, R10 ;  /* 0x000000020e08722b */ /* 0x000fd0000000010a */
[----:B------:R-:W-:-:S10]  /*0530*/  DFMA R2, R6, R8, R2 ;  /* 0x000000080602722b */ /* 0x000fd40000000002 */
[----:B------:R-:W-:-:S05]  /*0540*/  FFMA R0, RZ, R15, R3 ;  /* 0x0000000fff007223 */ /* 0x000fca0000000003 */
[----:B------:R-:W-:-:S13]  /*0550*/  FSETP.GT.AND P0, PT, |R0|, 1.469367938527859385e-39, PT ;  /* 0x001000000000780b */ /* 0x000fda0003f04200 */
[----:B------:R-:W-:Y:S05]  /*0560*/  @P0 BRA P1, `(.L_x_22) ;  /* 0x0000000000200947 */ /* 0x000fea0000800000 */
[----:B------:R-:W-:Y:S01]  /*0570*/  IMAD.MOV.U32 R8, RZ, RZ, R10 ;  /* 0x000000ffff087224 */ /* 0x000fe200078e000a */
[----:B------:R-:W-:Y:S01]  /*0580*/  MOV R0, 0x5d0 ;  /* 0x000005d000007802 */ /* 0x000fe20000000f00 */
[----:B------:R-:W-:Y:S02]  /*0590*/  IMAD.MOV.U32 R9, RZ, RZ, R11 ;  /* 0x000000ffff097224 */ /* 0x000fe400078e000b */
[----:B------:R-:W-:Y:S02]  /*05a0*/  IMAD.MOV.U32 R10, RZ, RZ, R14 ;  /* 0x000000ffff0a7224 */ /* 0x000fe400078e000e */
[----:B------:R-:W-:-:S07]  /*05b0*/  IMAD.MOV.U32 R11, RZ, RZ, R15 ;  /* 0x000000ffff0b7224 */ /* 0x000fce00078e000f */
[----:B------:R-:W-:Y:S05]  /*05c0*/  CALL.REL.NOINC `($__internal_1_$__cuda_sm20_div_rn_f64_full) ;  /* 0x0000000000f07944 */ /* 0x000fea0003c00000 */
[----:B------:R-:W-:Y:S02]  /*05d0*/  IMAD.MOV.U32 R2, RZ, RZ, R8 ;  /* 0x000000ffff027224 */ /* 0x000fe400078e0008 */
[----:B------:R-:W-:-:S07]  /*05e0*/  IMAD.MOV.U32 R3, RZ, RZ, R9 ;  /* 0x000000ffff037224 */ /* 0x000fce00078e0009 */
.L_x_22:
[----:B------:R-:W-:Y:S05]  /*05f0*/  BSYNC.RECONVERGENT B0 ;  /* 0x0000000000007941 */ /* 0x000fea0003800200 */
.L_x_21:
[----:B------:R-:W0:Y:S01]  /*0600*/  MUFU.RCP64H R7, R15 ;  /* 0x0000000f00077308 */ /* 0x000e220000001800 */
[----:B------:R-:W-:Y:S01]  /*0610*/  IMAD.MOV.U32 R6, RZ, RZ, 0x1 ;  /* 0x00000001ff067424 */ /* 0x000fe200078e00ff */
[----:B------:R-:W1:Y:S05]  /*0620*/  LDCU.64 UR6, c[0x0][0x3a0] ;  /* 0x00007400ff0677ac */ /* 0x000e6a0008000a00 */
[----:B0-----:R-:W-:Y:S02]  /*0630*/  DFMA R8, -R14, R6, 1 ;  /* 0x3ff000000e08742b */ /* 0x001fe40000000106 */
[----:B-1----:R-:W-:-:S06]  /*0640*/  DMUL R16, R16, UR6 ;  /* 0x0000000610107c28 */ /* 0x002fcc0008000000 */
[----:B------:R-:W-:Y:S02]  /*0650*/  DFMA R8, R8, R8, R8 ;  /* 0x000000080808722b */ /* 0x000fe40000000008 */
[----:B------:R-:W-:-:S06]  /*0660*/  DMUL R16, R16, UR6 ;  /* 0x0000000610107c28 */ /* 0x000fcc0008000000 */
        /* <DEDUP_REMOVED lines=18> */
.L_x_23:
[----:B------:R-:W0:Y:S01]  /*0790*/  LDC.64 R8, c[0x0][0x390] ;  /* 0x0000e400ff087b82 */ /* 0x000e220000000a00 */
[----:B------:R-:W-:-:S04]  /*07a0*/  IMAD.IADD R11, R4, 0x1, R5 ;  /* 0x00000001040b7824 */ /* 0x000fc800078e0205 */
[----:B0-----:R-:W-:-:S03]  /*07b0*/  IMAD.WIDE.U32 R4, R11, 0x8, R8 ;  /* 0x000000080b047825 */ /* 0x001fc600078e0008 */
[----:B------:R-:W0:Y:S03]  /*07c0*/  LDC.64 R8, c[0x0][0x380] ;  /* 0x0000e000ff087b82 */ /* 0x000e260000000a00 */
[----:B------:R-:W2:Y:S02]  /*07d0*/  LDG.E.64 R4, desc[UR4][R4.64] ;  /* 0x0000000404047981 */ /* 0x000ea4000c1e1b00 */
[----:B--2---:R-:W-:Y:S01]  /*07e0*/  DFMA R2, R4, -R6, R2 ;  /* 0x800000060402722b */ /* 0x004fe20000000002 */
[----:B0-----:R-:W-:-:S06]  /*07f0*/  IMAD.WIDE.U32 R6, R11, 0x8, R8 ;  /* 0x000000080b067825 */ /* 0x001fcc00078e0008 */
[----:B------:R-:W-:Y:S01]  /*0800*/  STG.E.64 desc[UR4][R6.64], R2 ;  /* 0x0000000206007986 */ /* 0x000fe2000c101b04 */
[----:B------:R-:W-:Y:S05]  /*0810*/  EXIT ;  /* 0x000000000000794d */ /* 0x000fea0003800000 */
.L_x_20:
[----:B0-----:R-:W0:Y:S01]  /*0820*/  LDC.64 R14, c[0x0][0x380] ;  /* 0x0000e000ff0e7b82 */ /* 0x001e220000000a00 */
[----:B------:R-:W-:Y:S02]  /*0830*/  ISETP.NE.AND P0, PT, R4, 0x1f, PT ;  /* 0x0000001f0400780c */ /* 0x000fe40003f05270 */
[----:B0-----:R-:W-:-:S04]  /*0840*/  LEA R6, P1, R5, R14, 0x3 ;  /* 0x0000000e05067211 */ /* 0x001fc800078218ff */
[----:B------:R-:W-:-:S07]  /*0850*/  LEA.HI.X R7, R5, R15, RZ, 0x3, P1 ;  /* 0x0000000f05077211 */ /* 0x000fce00008f1cff */
[----:B------:R-:W2:Y:S01]  /*0860*/  @!P0 LDG.E.64 R8, desc[UR4][R6.64+0xf0] ;  /* 0x0000f00406088981 */ /* 0x000ea2000c1e1b00 */
[----:B------:R-:W-:-:S13]  /*0870*/  ISETP.NE.AND P1, PT, R3, RZ, PT ;  /* 0x000000ff0300720c */ /* 0x000fda0003f25270 */
[----:B------:R-:W-:-:S04]  /*0880*/  @!P1 LEA R10, P2, R4, R14, 0x3 ;  /* 0x0000000e040a9211 */ /* 0x000fc800078418ff */
[C---:B------:R-:W-:Y:S01]  /*0890*/  @!P1 LEA.HI.X R11, R4.reuse, R15, R2, 0x3, P2 ;  /* 0x0000000f040b9211 */ /* 0x040fe200010f1c02 */
[----:B--2---:R0:W-:Y:S04]  /*08a0*/  @!P0 STG.E.64 desc[UR4][R6.64+0xf8], R8 ;  /* 0x0000f80806008986 */ /* 0x0041e8000c101b04 */
[----:B------:R-:W2:Y:S01]  /*08b0*/  @!P1 LDG.E.64 R12, desc[UR4][R10.64+0x100] ;  /* 0x000100040a0c9981 */ /* 0x000ea2000c1e1b00 */
[----:B------:R-:W-:Y:S01]  /*08c0*/  ISETP.NE.AND P0, PT, R4, RZ, PT ;  /* 0x000000ff0400720c */ /* 0x000fe20003f05270 */
[----:B------:R-:W-:Y:S01]  /*08d0*/  BSSY.RECONVERGENT B0, `(.L_x_24) ;  /* 0x0000006000007945 */ /* 0x000fe20003800200 */
[----:B------:R-:W-:Y:S01]  /*08e0*/  ISETP.NE.AND P2, PT, R3, 0x1f, PT ;  /* 0x0000001f0300780c */ /* 0x000fe20003f45270 */
[----:B--2---:R0:W-:Y:S10]  /*08f0*/  @!P1 STG.E.64 desc[UR4][R10.64], R12 ;  /* 0x0000000c0a009986 */ /* 0x0041f4000c101b04 */
[----:B------:R-:W-:Y:S05]  /*0900*/  @P0 BRA `(.L_x_25) ;  /* 0x0000000000080947 */ /* 0x000fea0003800000 */
[----:B0-----:R-:W2:Y:S04]  /*0910*/  LDG.E.64 R8, desc[UR4][R6.64+0x8] ;  /* 0x0000080406087981 */ /* 0x001ea8000c1e1b00 */
[----:B--2---:R1:W-:Y:S02]  /*0920*/  STG.E.64 desc[UR4][R6.64], R8 ;  /* 0x0000000806007986 */ /* 0x0043e4000c101b04 */
.L_x_25:
[----:B------:R-:W-:Y:S05]  /*0930*/  BSYNC.RECONVERGENT B0 ;  /* 0x0000000000007941 */ /* 0x000fea0003800200 */
.L_x_24:
[----:B------:R-:W-:Y:S05]  /*0940*/  @P2 EXIT ;  /* 0x000000000000294d */ /* 0x000fea0003800000 */
[----:B01----:R-:W-:-:S04]  /*0950*/  LEA R6, P0, R4, R14, 0x3 ;  /* 0x0000000e04067211 */ /* 0x003fc800078018ff */
[----:B------:R-:W-:-:S05]  /*0960*/  LEA.HI.X R7, R4, R15, R2, 0x3, P0 ;  /* 0x0000000f04077211 */ /* 0x000fca00000f1c02 */
[----:B------:R-:W-:Y:S01]  /*0970*/  STG.E.64 desc[UR4][R6.64+0x1f00], RZ ;  /* 0x001f00ff06007986 */ /* 0x000fe2000c101b04 */
[----:B------:R-:W-:Y:S05]  /*0980*/  EXIT ;  /* 0x000000000000794d */ /* 0x000fea0003800000 */
        .weak           $__internal_1_$__cuda_sm20_div_rn_f64_full
        .type           $__internal_1_$__cuda_sm20_div_rn_f64_full,@function
        .size           $__internal_1_$__cuda_sm20_div_rn_f64_full,(.L_x_51 - $__internal_1_$__cuda_sm20_div_rn_f64_full)
$__internal_1_$__cuda_sm20_div_rn_f64_full:
[C---:B------:R-:W-:Y:S01]  /*0990*/  FSETP.GEU.AND P0, PT, |R11|.reuse, 1.469367938527859385e-39, PT ;  /* 0x001000000b00780b */ /* 0x040fe20003f0e200 */
[----:B------:R-:W-:Y:S01]  /*09a0*/  IMAD.MOV.U32 R20, RZ, RZ, 0x1 ;  /* 0x00000001ff147424 */ /* 0x000fe200078e00ff */
[----:B------:R-:W-:Y:S01]  /*09b0*/  LOP3.LUT R12, R11, 0x800fffff, RZ, 0xc0, !PT ;  /* 0x800fffff0b0c7812 */ /* 0x000fe200078ec0ff */
[----:B------:R-:W-:Y:S01]  /*09c0*/  BSSY.RECONVERGENT B1, `(.L_x_26) ;  /* 0x0000054000017945 */ /* 0x000fe20003800200 */
[C---:B------:R-:W-:Y:S02]  /*09d0*/  FSETP.GEU.AND P2, PT, |R9|.reuse, 1.469367938527859385e-39, PT ;  /* 0x001000000900780b */ /* 0x040fe40003f4e200 */
[----:B------:R-:W-:Y:S01]  /*09e0*/  LOP3.LUT R13, R12, 0x3ff00000, RZ, 0xfc, !PT ;  /* 0x3ff000000c0d7812 */ /* 0x000fe200078efcff */
[----:B------:R-:W-:Y:S01]  /*09f0*/  IMAD.MOV.U32 R12, RZ, RZ, R10 ;  /* 0x000000ffff0c7224 */ /* 0x000fe200078e000a */
[----:B------:R-:W-:Y:S02]  /*0a00*/  LOP3.LUT R6, R9, 0x7ff00000, RZ, 0xc0, !PT ;  /* 0x7ff0000009067812 */ /* 0x000fe400078ec0ff */
[----:B------:R-:W-:-:S03]  /*0a10*/  LOP3.LUT R27, R11, 0x7ff00000, RZ, 0xc0, !PT ;  /* 0x7ff000000b1b7812 */ /* 0x000fc600078ec0ff */
[----:B------:R-:W-:Y:S01]  /*0a20*/  @!P0 DMUL R12, R10, 8.98846567431157953865e+307 ;  /* 0x7fe000000a0c8828 */ /* 0x000fe20000000000 */
[C---:B------:R-:W-:Y:S01]  /*0a30*/  ISETP.GE.U32.AND P1, PT, R6.reuse, R27, PT ;  /* 0x0000001b0600720c */ /* 0x040fe20003f26070 */
[----:B------:R-:W-:Y:S02]  /*0a40*/  IMAD.MOV.U32 R26, RZ, RZ, R6 ;  /* 0x000000ffff1a7224 */ /* 0x000fe400078e0006 */
[----:B------:R-:W-:Y:S02]  /*0a50*/  @!P2 LOP3.LUT R7, R11, 0x7ff00000, RZ, 0xc0, !PT ;  /* 0x7ff000000b07a812 */ /* 0x000fe400078ec0ff */
[----:B------:R-:W0:Y:S02]  /*0a60*/  MUFU.RCP64H R21, R13 ;  /* 0x0000000d00157308 */ /* 0x000e240000001800 */
[----:B------:R-:W-:Y:S01]  /*0a70*/  @!P2 ISETP.GE.U32.AND P3, PT, R6, R7, PT ;  /* 0x000000070600a20c */ /* 0x000fe20003f66070 */
[----:B------:R-:W-:Y:S01]  /*0a80*/  IMAD.MOV.U32 R7, RZ, RZ, 0x1ca00000 ;  /* 0x1ca00000ff077424 */ /* 0x000fe200078e00ff */
[----:B------:R-:W-:-:S04]  /*0a90*/  @!P0 LOP3.LUT R27, R13, 0x7ff00000, RZ, 0xc0, !PT ;  /* 0x7ff000000d1b8812 */ /* 0x000fc800078ec0ff */
[----:B------:R-:W-:-:S04]  /*0aa0*/  @!P2 SEL R23, R7, 0x63400000, !P3 ;  /* 0x634000000717a807 */ /* 0x000fc80005800000 */
[----:B------:R-:W-:-:S04]  /*0ab0*/  @!P2 LOP3.LUT R24, R23, 0x80000000, R9, 0xf8, !PT ;  /* 0x800000001718a812 */ /* 0x000fc800078ef809 */
[----:B------:R-:W-:Y:S01]  /*0ac0*/  @!P2 LOP3.LUT R25, R24, 0x100000, RZ, 0xfc, !PT ;  /* 0x001000001819a812 */ /* 0x000fe200078efcff */
[----:B0-----:R-:W-:Y:S01]  /*0ad0*/  DFMA R18, R20, -R12, 1 ;  /* 0x3ff000001412742b */ /* 0x001fe2000000080c */
[----:B------:R-:W-:-:S07]  /*0ae0*/  @!P2 IMAD.MOV.U32 R24, RZ, RZ, RZ ;  /* 0x000000ffff18a224 */ /* 0x000fce00078e00ff */
[----:B------:R-:W-:-:S08]  /*0af0*/  DFMA R18, R18, R18, R18 ;  /* 0x000000121212722b */ /* 0x000fd00000000012 */
[----:B------:R-:W-:Y:S01]  /*0b00*/  DFMA R20, R20, R18, R20 ;  /* 0x000000121414722b */ /* 0x000fe20000000014 */
[----:B------:R-:W-:Y:S01]  /*0b10*/  SEL R19, R7, 0x63400000, !P1 ;  /* 0x6340000007137807 */ /* 0x000fe20004800000 */
[----:B------:R-:W-:-:S03]  /*0b20*/  IMAD.MOV.U32 R18, RZ, RZ, R8 ;  /* 0x000000ffff127224 */ /* 0x000fc600078e0008 */
[----:B------:R-:W-:-:S03]  /*0b30*/  LOP3.LUT R19, R19, 0x800fffff, R9, 0xf8, !PT ;  /* 0x800fffff13137812 */ /* 0x000fc600078ef809 */
[----:B------:R-:W-:-:S03]  /*0b40*/  DFMA R22, R20, -R12, 1 ;  /* 0x3ff000001416742b */ /* 0x000fc6000000080c */
[----:B------:R-:W-:-:S05]  /*0b50*/  @!P2 DFMA R18, R18, 2, -R24 ;  /* 0x400000001212a82b */ /* 0x000fca0000000818 */
[----:B------:R-:W-:-:S05]  /*0b60*/  DFMA R22, R20, R22, R20 ;  /* 0x000000161416722b */ /* 0x000fca0000000014 */
[----:B------:R-:W-:-:S03]  /*0b70*/  @!P2 LOP3.LUT R26, R19, 0x7ff00000, RZ, 0xc0, !PT ;  /* 0x7ff00000131aa812 */ /* 0x000fc600078ec0ff */
[----:B------:R-:W-:Y:S02]  /*0b80*/  DMUL R20, R22, R18 ;  /* 0x0000001216147228 */ /* 0x000fe40000000000 */
[----:B------:R-:W-:-:S05]  /*0b90*/  VIADD R28, R26, 0xffffffff ;  /* 0xffffffff1a1c7836 */ /* 0x000fca0000000000 */
[----:B------:R-:W-:Y:S01]  /*0ba0*/  ISETP.GT.U32.AND P0, PT, R28, 0x7feffffe, PT ;  /* 0x7feffffe1c00780c */ /* 0x000fe20003f04070 */
[----:B------:R-:W-:Y:S01]  /*0bb0*/  VIADD R28, R27, 0xffffffff ;  /* 0xffffffff1b1c7836 */ /* 0x000fe20000000000 */
[----:B------:R-:W-:-:S04]  /*0bc0*/  DFMA R24, R20, -R12, R18 ;  /* 0x8000000c1418722b */ /* 0x000fc80000000012 */
[----:B------:R-:W-:-:S04]  /*0bd0*/  ISETP.GT.U32.OR P0, PT, R28, 0x7feffffe, P0 ;  /* 0x7feffffe1c00780c */ /* 0x000fc80000704470 */
[----:B------:R-:W-:-:S09]  /*0be0*/  DFMA R24, R22, R24, R20 ;  /* 0x000000181618722b */ /* 0x000fd20000000014 */
[----:B------:R-:W-:Y:S05]  /*0bf0*/  @P0 BRA `(.L_x_27) ;  /* 0x00000000006c0947 */ /* 0x000fea0003800000 */
[----:B------:R-:W-:Y:S01]  /*0c00*/  LOP3.LUT R9, R11, 0x7ff00000, RZ, 0xc0, !PT ;  /* 0x7ff000000b097812 */ /* 0x000fe200078ec0ff */
[----:B------:R-:W-:-:S03]  /*0c10*/  IMAD.MOV.U32 R20, RZ, RZ, RZ ;  /* 0x000000ffff147224 */ /* 0x000fc600078e00ff */
[CC--:B------:R-:W-:Y:S02]  /*0c20*/  VIADDMNMX R8, R6.reuse, -R9.reuse, 0xb9600000, !PT ;  /* 0xb960000006087446 */ /* 0x0c0fe40007800909 */
[----:B------:R-:W-:Y:S02]  /*0c30*/  ISETP.GE.U32.AND P0, PT, R6, R9, PT ;  /* 0x000000090600720c */ /* 0x000fe40003f06070 */
        /* <DEDUP_REMOVED lines=14> */
[----:B------:R-:W-:Y:S01]  /*0d20*/  DMUL.RP R20, R24, R20 ;  /* 0x0000001418147228 */ /* 0x000fe20000008000 */
[----:B------:R-:W-:-:S06]  /*0d30*/  IMAD.MOV.U32 R10, RZ, RZ, RZ ;  /* 0x000000ffff0a7224 */ /* 0x000fcc00078e00ff */
[----:B------:R-:W-:-:S03]  /*0d40*/  DFMA R10, R6, -R10, R24 ;  /* 0x8000000a060a722b */ /* 0x000fc60000000018 */
[----:B------:R-:W-:-:S03]  /*0d50*/  LOP3.LUT R9, R21, R9, RZ, 0x3c, !PT ;  /* 0x0000000915097212 */ /* 0x000fc600078e3cff */
[----:B------:R-:W-:-:S04]  /*0d60*/  IADD3 R10, PT, PT, -R8, -0x43300000, RZ ;  /* 0xbcd00000080a7810 */ /* 0x000fc80007ffe1ff */
[----:B------:R-:W-:-:S04]  /*0d70*/  FSETP.NEU.AND P0, PT, |R11|, R10, PT ;  /* 0x0000000a0b00720b */ /* 0x000fc80003f0d200 */
[----:B------:R-:W-:Y:S02]  /*0d80*/  FSEL R6, R20, R6, !P0 ;  /* 0x0000000614067208 */ /* 0x000fe40004000000 */
[----:B------:R-:W-:Y:S01]  /*0d90*/  FSEL R7, R9, R7, !P0 ;  /* 0x0000000709077208 */ /* 0x000fe20004000000 */
[----:B------:R-:W-:Y:S06]  /*0da0*/  BRA `(.L_x_28) ;  /* 0x0000000000547947 */ /* 0x000fec0003800000 */
.L_x_27:
        /* <DEDUP_REMOVED lines=11> */
[----:B------:R-:W-:Y:S01]  /*0e60*/  @P0 LOP3.LUT R8, R7, 0x7ff00000, RZ, 0xfc, !PT ;  /* 0x7ff0000007080812 */ /* 0x000fe200078efcff */
[----:B------:R-:W-:Y:S02]  /*0e70*/  @!P0 IMAD.MOV.U32 R6, RZ, RZ, RZ ;  /* 0x000000ffff068224 */ /* 0x000fe400078e00ff */
[----:B------:R-:W-:Y:S02]  /*0e80*/  @P0 IMAD.MOV.U32 R6, RZ, RZ, RZ ;  /* 0x000000ffff060224 */ /* 0x000fe400078e00ff */
[----:B------:R-:W-:Y:S01]  /*0e90*/  @P0 IMAD.MOV.U32 R7, RZ, RZ, R8 ;  /* 0x000000ffff070224 */ /* 0x000fe200078e0008 */
[----:B------:R-:W-:Y:S06]  /*0ea0*/  BRA `(.L_x_28) ;  /* 0x0000000000147947 */ /* 0x000fec0003800000 */
.L_x_30:
[----:B------:R-:W-:Y:S01]  /*0eb0*/  LOP3.LUT R7, R11, 0x80000, RZ, 0xfc, !PT ;  /* 0x000800000b077812 */ /* 0x000fe200078efcff */
[----:B------:R-:W-:Y:S01]  /*0ec0*/  IMAD.MOV.U32 R6, RZ, RZ, R10 ;  /* 0x000000ffff067224 */ /* 0x000fe200078e000a */
[----:B------:R-:W-:Y:S06]  /*0ed0*/  BRA `(.L_x_28) ;  /* 0x0000000000087947 */ /* 0x000fec0003800000 */
.L_x_29:
[----:B------:R-:W-:Y:S01]  /*0ee0*/  LOP3.LUT R7, R9, 0x80000, RZ, 0xfc, !PT ;  /* 0x0008000009077812 */ /* 0x000fe200078efcff */
[----:B------:R-:W-:-:S07]  /*0ef0*/  IMAD.MOV.U32 R6, RZ, RZ, R8 ;  /* 0x000000ffff067224 */ /* 0x000fce00078e0008 */
.L_x_28:
[----:B------:R-:W-:Y:S05]  /*0f00*/  BSYNC.RECONVERGENT B1 ;  /* 0x0000000000017941 */ /* 0x000fea0003800200 */
.L_x_26:
[----:B------:R-:W-:Y:S02]  /*0f10*/  IMAD.MOV.U32 R8, RZ, RZ, R6 ;  /* 0x000000ffff087224 */ /* 0x000fe400078e0006 */
[----:B------:R-:W-:Y:S02]  /*0f20*/  IMAD.MOV.U32 R9, RZ, RZ, R7 ;  /* 0x000000ffff097224 */ /* 0x000fe400078e0007 */
[----:B------:R-:W-:Y:S02]  /*0f30*/  IMAD.MOV.U32 R6, RZ, RZ, R0 ;  /* 0x000000ffff067224 */ /* 0x000fe400078e0000 */
[----:B------:R-:W-:-:S04]  /*0f40*/  IMAD.MOV.U32 R7, RZ, RZ, 0x0 ;  /* 0x00000000ff077424 */ /* 0x000fc800078e00ff */
[----:B------:R-:W-:Y:S05]  /*0f50*/  RET.REL.NODEC R6 `(_Z22solve_pressure_poissonPdS_S_dd) ;  /* 0xfffffff006287950 */ /* 0x000fea0003c3ffff */
.L_x_31:
        /* <DEDUP_REMOVED lines=10> */
.L_x_51:


//--------------------- .text._Z10build_up_bPdS_S_dd --------------------------
	.section	.text._Z10build_up_bPdS_S_dd,"ax",@progbits
	.align	128
        .global         _Z10build_up_bPdS_S_dd
        .type           _Z10build_up_bPdS_S_dd,@function
        .size           _Z10build_up_bPdS_S_dd,(.L_x_52 - _Z10build_up_bPdS_S_dd)
        .other          _Z10build_up_bPdS_S_dd,@"STO_CUDA_ENTRY STV_DEFAULT"
_Z10build_up_bPdS_S_dd:
.text._Z10build_up_bPdS_S_dd:
[----:B------:R-:W-:Y:S01]  /*0000*/  LDC R1, c[0x0][0x37c] ;  /* 0x0000df00ff017b82 */ /* 0x000fe20000000800 */
[----:B------:R-:W0:Y:S07]  /*0010*/  S2R R4, SR_TID.X ;  /* 0x0000000000047919 */ /* 0x000e2e0000002100 */
[----:B------:R-:W1:Y:S01]  /*0020*/  LDC R9, c[0x0][0x364] ;  /* 0x0000d900ff097b82 */ /* 0x000e620000000800 */
[----:B------:R-:W2:Y:S07]  /*0030*/  S2R R20, SR_TID.Y ;  /* 0x0000000000147919 */ /* 0x000eae0000002200 */
[----:B------:R-:W1:Y:S08]  /*0040*/  S2UR UR4, SR_CTAID.Y ;  /* 0x00000000000479c3 */ /* 0x000e700000002600 */
[----:B------:R-:W0:Y:S08]  /*0050*/  S2UR UR5, SR_CTAID.X ;  /* 0x00000000000579c3 */ /* 0x000e300000002500 */
[----:B------:R-:W0:Y:S01]  /*0060*/  LDC R5, c[0x0][0x360] ;  /* 0x0000d800ff057b82 */ /* 0x000e220000000800 */
[----:B-1----:R-:W-:-:S04]  /*0070*/  IMAD R9, R9, UR4, RZ ;  /* 0x0000000409097c24 */ /* 0x002fc8000f8e02ff */
[----:B--2---:R-:W-:-:S05]  /*0080*/  IMAD.IADD R0, R9, 0x1, R20 ;  /* 0x0000000109007824 */ /* 0x004fca00078e0214 */
[C---:B------:R-:W-:Y:S02]  /*0090*/  ISETP.NE.AND P1, PT, R0.reuse, RZ, PT ;  /* 0x000000ff0000720c */ /* 0x040fe40003f25270 */
[----:B------:R-:W-:Y:S02]  /*00a0*/  ISETP.GT.U32.AND P2, PT, R0, 0x1e, PT ;  /* 0x0000001e0000780c */ /* 0x000fe40003f44070 */
[C---:B------:R-:W-:Y:S02]  /*00b0*/  ISETP.NE.OR P1, PT, R20.reuse, RZ, !P1 ;  /* 0x000000ff1400720c */ /* 0x040fe40004f25670 */
[----:B------:R-:W-:Y:S01]  /*00c0*/  ISETP.NE.OR P2, PT, R20, 0x7, P2 ;  /* 0x000000071400780c */ /* 0x000fe20001745670 */
[----:B0-----:R-:W-:Y:S01]  /*00d0*/  IMAD R5, R5, UR5, R4 ;  /* 0x0000000505057c24 */ /* 0x001fe2000f8e0204 */
[----:B------:R-:W0:Y:S04]  /*00e0*/  LDCU.64 UR4, c[0x0][0x358] ;  /* 0x00006b00ff0477ac */ /* 0x000e280008000a00 */
[----:B------:R-:W-:-:S02]  /*00f0*/  ISETP.GT.AND P0, PT, R5, 0x1f, PT ;  /* 0x0000001f0500780c */ /* 0x000fc40003f04270 */
[C---:B------:R-:W-:Y:S02]  /*0100*/  ISETP.GT.AND P3, PT, R5.reuse, 0x1e, PT ;  /* 0x0000001e0500780c */ /* 0x040fe40003f64270 */
[----:B------:R-:W-:Y:S01]  /*0110*/  ISETP.GT.U32.OR P0, PT, R0, 0x1f, P0 ;  /* 0x0000001f0000780c */ /* 0x000fe20000704470 */
[----:B------:R-:W1:Y:S01]  /*0120*/  @!P1 LDC.64 R2, c[0x0][0x388] ;  /* 0x0000e200ff029b82 */ /* 0x000e620000000a00 */
[----:B------:R-:W-:Y:S02]  /*0130*/  ISETP.GE.AND P4, PT, R5, 0x1, PT ;  /* 0x000000010500780c */ /* 0x000fe40003f86270 */
[C---:B------:R-:W-:Y:S02]  /*0140*/  ISETP.NE.OR P3, PT, R4.reuse, 0x7, P3 ;  /* 0x000000070400780c */ /* 0x040fe40001f65670 */
[----:B------:R-:W-:Y:S02]  /*0150*/  @!P1 LEA R8, R9, 0xffffffe0, 0x5 ;  /* 0xffffffe009089811 */ /* 0x000fe400078e28ff */
[----:B------:R-:W-:Y:S01]  /*0160*/  ISETP.NE.OR P4, PT, R4, RZ, !P4 ;  /* 0x000000ff0400720c */ /* 0x000fe20006785670 */
[----:B------:R-:W2:Y:S01]  /*0170*/  @!P1 LDC.64 R6, c[0x0][0x390] ;  /* 0x0000e400ff069b82 */ /* 0x000ea20000000a00 */
[----:B------:R-:W-:-:S03]  /*0180*/  @!P1 IADD3 R21, P6, PT, R5, R8, RZ ;  /* 0x0000000805159210 */ /* 0x000fc60007fde0ff */
[----:B------:R-:W-:Y:S02]  /*0190*/  @!P0 LEA R28, P5, R0, R5, 0x5 ;  /* 0x00000005001c8211 */ /* 0x000fe400078a28ff */
[C---:B------:R-:W-:Y:S02]  /*01a0*/  @!P1 LEA.HI.X.SX32 R26, R5.reuse, RZ, 0x1, P6 ;  /* 0x000000ff051a9211 */ /* 0x040fe400030f0eff */
[----:B------:R-:W3:Y:S01]  /*01b0*/  @!P0 LDC.64 R18, c[0x0][0x388] ;  /* 0x0000e200ff128b82 */ /* 0x000ee20000000a00 */
[----:B------:R-:W-:Y:S01]  /*01c0*/  @!P0 LEA.HI.X.SX32 R11, R5, RZ, 0x1, P5 ;  /* 0x000000ff050b8211 */ /* 0x000fe200028f0eff */
[C---:B------:R-:W-:Y:S01]  /*01d0*/  @!P0 IMAD.SHL.U32 R13, R28.reuse, 0x8, RZ ;  /* 0x000000081c0d8824 */ /* 0x040fe200078e00ff */
[C---:B------:R-:W-:Y:S01]  /*01e0*/  @!P1 SHF.L.U64.HI R26, R21.reuse, 0x3, R26 ;  /* 0x00000003151a9819 */ /* 0x040fe2000001021a */
[----:B------:R-:W-:Y:S01]  /*01f0*/  @!P1 IMAD.SHL.U32 R21, R21, 0x8, RZ ;  /* 0x0000000815159824 */ /* 0x000fe200078e00ff */
[----:B------:R-:W-:-:S03]  /*0200*/  @!P0 SHF.L.U64.HI R28, R28, 0x3, R11 ;  /* 0x000000031c1c8819 */ /* 0x000fc6000001020b */
[----:B------:R-:W4:Y:S01]  /*0210*/  @!P0 LDC.64 R16, c[0x0][0x390] ;  /* 0x0000e400ff108b82 */ /* 0x000f220000000a00 */
[----:B-1----:R-:W-:-:S05]  /*0220*/  @!P1 IADD3 R2, P6, PT, R21, R2, RZ ;  /* 0x0000000215029210 */ /* 0x002fca0007fde0ff */
[----:B------:R-:W-:Y:S02]  /*0230*/  @!P1 IMAD.X R3, R26, 0x1, R3, P6 ;  /* 0x000000011a039824 */ /* 0x000fe400030e0603 */
[----:B------:R-:W1:Y:S01]  /*0240*/  @!P2 LDC.64 R8, c[0x0][0x388] ;  /* 0x0000e200ff08ab82 */ /* 0x000e620000000a00 */
[----:B--2---:R-:W-:-:S03]  /*0250*/  @!P1 IADD3 R6, P6, PT, R21, R6, RZ ;  /* 0x0000000615069210 */ /* 0x004fc60007fde0ff */
[----:B0-----:R-:W2:Y:S02]  /*0260*/  @!P1 LDG.E.64 R2, desc[UR4][R2.64] ;  /* 0x0000000402029981 */ /* 0x001ea4000c1e1b00 */
[----:B------:R-:W-:Y:S01]  /*0270*/  @!P1 IMAD.X R7, R26, 0x1, R7, P6 ;  /* 0x000000011a079824 */ /* 0x000fe200030e0607 */
[C---:B---3--:R-:W-:Y:S01]  /*0280*/  @!P0 IADD3 R18, P5, PT, R13.reuse, R18, RZ ;  /* 0x000000120d128210 */ /* 0x048fe20007fbe0ff */
[----:B------:R-:W0:Y:S04]  /*0290*/  @!P2 LDC.64 R10, c[0x0][0x390] ;  /* 0x0000e400ff0aab82 */ /* 0x000e280000000a00 */
[----:B------:R-:W-:Y:S01]  /*02a0*/  @!P0 IMAD.X R19, R28, 0x1, R19, P5 ;  /* 0x000000011c138824 */ /* 0x000fe200028e0613 */
[----:B----4-:R-:W-:-:S03]  /*02b0*/  @!P0 IADD3 R16, P5, PT, R13, R16, RZ ;  /* 0x000000100d108210 */ /* 0x010fc60007fbe0ff */
[----:B------:R-:W3:Y:S02]  /*02c0*/  @!P3 LDC.64 R14, c[0x0][0x390] ;  /* 0x0000e400ff0ebb82 */ /* 0x000ee40000000a00 */
[----:B------:R-:W4:Y:S01]  /*02d0*/  @!P0 LDG.E.64 R18, desc[UR4][R18.64] ;  /* 0x0000000412128981 */ /* 0x000f22000c1e1b00 */
[----:B------:R-:W-:Y:S01]  /*02e0*/  @!P0 IMAD.X R17, R28, 0x1, R17, P5 ;  /* 0x000000011c118824 */ /* 0x000fe200028e0611 */
[----:B------:R-:W-:-:S04]  /*02f0*/  @!P2 LEA R27, P5, R0, R5, 0x5 ;  /* 0x00000005001ba211 */ /* 0x000fc800078a28ff */
[----:B------:R-:W5:Y:S01]  /*0300*/  @!P3 LDC.64 R12, c[0x0][0x388] ;  /* 0x0000e200ff0cbb82 */ /* 0x000f620000000a00 */
[----:B------:R-:W-:Y:S01]  /*0310*/  @!P2 LEA.HI.X.SX32 R28, R5, RZ, 0x1, P5 ;  /* 0x000000ff051ca211 */ /* 0x000fe200028f0eff */
[C---:B------:R-:W-:Y:S01]  /*0320*/  @!P2 IMAD.SHL.U32 R21, R27.reuse, 0x8, RZ ;  /* 0x000000081b15a824 */ /* 0x040fe200078e00ff */
[C---:B------:R-:W-:Y:S01]  /*0330*/  @!P3 LEA R29, P5, R0.reuse, R5, 0x5 ;  /* 0x00000005001db211 */ /* 0x040fe200078a28ff */
[----:B------:R-:W2:Y:S01]  /*0340*/  @!P0 LDG.E.64 R16, desc[UR4][R16.64] ;  /* 0x0000000410108981 */ /* 0x000ea2000c1e1b00 */
[----:B------:R-:W-:Y:S02]  /*0350*/  @!P2 SHF.L.U64.HI R28, R27, 0x3, R28 ;  /* 0x000000031b1ca819 */ /* 0x000fe4000001021c */
[----:B------:R-:W-:Y:S01]  /*0360*/  @!P3 LEA.HI.X.SX32 R30, R5, RZ, 0x1, P5 ;  /* 0x000000ff051eb211 */ /* 0x000fe200028f0eff */
[----:B------:R-:W5:Y:S01]  /*0370*/  @!P4 LDC.64 R22, c[0x0][0x388] ;  /* 0x0000e200ff16cb82 */ /* 0x000f620000000a00 */
[C---:B-1----:R-:W-:Y:S02]  /*0380*/  @!P2 IADD3 R8, P5, PT, R21.reuse, R8, RZ ;  /* 0x000000081508a210 */ /* 0x042fe40007fbe0ff */
[----:B0-----:R-:W-:Y:S01]  /*0390*/  @!P2 IADD3 R10, P6, PT, R21, R10, RZ ;  /* 0x0000000a150aa210 */ /* 0x001fe20007fde0ff */
[----:B------:R-:W-:Y:S01]  /*03a0*/  @!P4 IMAD R21, R0, 0x20, R5 ;  /* 0x000000200015c824 */ /* 0x000fe200078e0205 */
[C---:B------:R-:W-:Y:S01]  /*03b0*/  @!P3 SHF.L.U64.HI R26, R29.reuse, 0x3, R30 ;  /* 0x000000031d1ab819 */ /* 0x040fe2000001021e */
[----:B------:R-:W-:-:S02]  /*03c0*/  @!P3 IMAD.SHL.U32 R29, R29, 0x8, RZ ;  /* 0x000000081d1db824 */ /* 0x000fc400078e00ff */
[----:B------:R-:W0:Y:S01]  /*03d0*/  @!P4 LDC.64 R24, c[0x0][0x390] ;  /* 0x0000e400ff18cb82 */ /* 0x000e220000000a00 */
[C---:B------:R-:W-:Y:S02]  /*03e0*/  @!P2 IMAD.X R9, R28.reuse, 0x1, R9, P5 ;  /* 0x000000011c09a824 */ /* 0x040fe400028e0609 */
[----:B------:R-:W-:Y:S01]  /*03f0*/  @!P2 IMAD.X R11, R28, 0x1, R11, P6 ;  /* 0x000000011c0ba824 */ /* 0x000fe200030e060b */
[----:B---3--:R-:W-:-:S03]  /*0400*/  @!P3 IADD3 R14, P6, PT, R29, R14, RZ ;  /* 0x0000000e1d0eb210 */ /* 0x008fc60007fde0ff */
[----:B------:R-:W3:Y:S01]  /*0410*/  @!P2 LDG.E.64 R8, desc[UR4][R8.64+0x100] ;  /* 0x000100040808a981 */ /* 0x000ee2000c1e1b00 */
[----:B-----5:R-:W-:Y:S01]  /*0420*/  @!P3 IADD3 R12, P5, PT, R29, R12, RZ ;  /* 0x0000000c1d0cb210 */ /* 0x020fe20007fbe0ff */
[C---:B------:R-:W-:Y:S02]  /*0430*/  @!P3 IMAD.X R15, R26.reuse, 0x1, R15, P6 ;  /* 0x000000011a0fb824 */ /* 0x040fe400030e060f */
[----:B------:R-:W5:Y:S02]  /*0440*/  @!P2 LDG.E.64 R10, desc[UR4][R10.64+0x100] ;  /* 0x000100040a0aa981 */ /* 0x000f64000c1e1b00 */
[----:B------:R-:W-:Y:S02]  /*0450*/  @!P3 IMAD.X R13, R26, 0x1, R13, P5 ;  /* 0x000000011a0db824 */ /* 0x000fe400028e060d */
[----:B------:R-:W3:Y:S01]  /*0460*/  @!P1 LDG.E.64 R26, desc[UR4][R6.64] ;  /* 0x00000004061a9981 */ /* 0x000ee2000c1e1b00 */
[----:B------:R-:W-:-:S03]  /*0470*/  @!P4 IMAD.WIDE.U32 R28, R21, 0x8, R22 ;  /* 0x00000008151cc825 */ /* 0x000fc600078e0016 */
[----:B------:R-:W5:Y:S04]  /*0480*/  @!P3 LDG.E.64 R12, desc[UR4][R12.64+0x8] ;  /* 0x000008040c0cb981 */ /* 0x000f68000c1e1b00 */
[----:B------:R-:W5:Y:S01]  /*0490*/  @!P3 LDG.E.64 R14, desc[UR4][R14.64+0x8] ;  /* 0x000008040e0eb981 */ /* 0x000f62000c1e1b00 */
[----:B0-----:R-:W-:-:S03]  /*04a0*/  @!P4 IMAD.WIDE.U32 R22, R21, 0x8, R24 ;  /* 0x000000081516c825 */ /* 0x001fc600078e0018 */
[----:B------:R0:W5:Y:S04]  /*04b0*/  @!P4 LDG.E.64 R24, desc[UR4][R28.64+-0x8] ;  /* 0xfffff8041c18c981 */ /* 0x000168000c1e1b00 */
[----:B------:R-:W5:Y:S01]  /*04c0*/  @!P4 LDG.E.64 R22, desc[UR4][R22.64+-0x8] ;  /* 0xfffff8041616c981 */ /* 0x000f62000c1e1b00 */
[----:B------:R-:W1:Y:S01]  /*04d0*/  S2R R31, SR_CgaCtaId ;  /* 0x00000000001f7919 */ /* 0x000e620000008800 */
[----:B------:R-:W-:-:S05]  /*04e0*/  MOV R21, 0x400 ;  /* 0x0000040000157802 */ /* 0x000fca0000000f00 */
[----:B0-----:R-:W-:Y:S01]  /*04f0*/  VIADD R28, R21, 0x320 ;  /* 0x00000320151c7836 */ /* 0x001fe20000000000 */
[----:B-1----:R-:W-:-:S04]  /*0500*/  LEA R21, R31, R21, 0x18 ;  /* 0x000000151f157211 */ /* 0x002fc800078ec0ff */
[----:B------:R-:W-:Y:S01]  /*0510*/  LEA R31, R31, R28, 0x18 ;  /* 0x0000001c1f1f7211 */ /* 0x000fe200078ec0ff */
[----:B------:R-:W-:-:S04]  /*0520*/  IMAD R29, R20, 0x50, R21 ;  /* 0x00000050141d7824 */ /* 0x000fc800078e0215 */
[----:B------:R-:W-:Y:S02]  /*0530*/  IMAD R7, R20, 0x50, R31 ;  /* 0x0000005014077824 */ /* 0x000fe400078e021f */
[C---:B------:R-:W-:Y:S02]  /*0540*/  IMAD R32, R4.reuse, 0x8, R29 ;  /* 0x0000000804207824 */ /* 0x040fe400078e021d */
[C---:B------:R-:W-:Y:S02]  /*0550*/  IMAD R6, R4.reuse, 0x8, R7 ;  /* 0x0000000804067824 */ /* 0x040fe400078e0207 */
[C---:B------:R-:W-:Y:S02]  /*0560*/  IMAD R21, R4.reuse, 0x8, R21 ;  /* 0x0000000804157824 */ /* 0x040fe400078e0215 */
[----:B------:R-:W-:Y:S02]  /*0570*/  IMAD R31, R4, 0x8, R31 ;  /* 0x00000008041f7824 */ /* 0x000fe400078e021f */
[----:B------:R-:W-:-:S05]  /*0580*/  VIADD R33, R5, 0xffffffff ;  /* 0xffffffff05217836 */ /* 0x000fca0000000000 */
[----:B------:R-:W-:-:S04]  /*0590*/  VIADDMNMX.U32 R33, R0, 0xffffffff, R33, !PT ;  /* 0xffffffff00217846 */ /* 0x000fc80007800021 */
[----:B------:R-:W-:Y:S01]  /*05a0*/  ISETP.GT.U32.AND P5, PT, R33, 0x1d, PT ;  /* 0x0000001d2100780c */ /* 0x000fe20003fa4070 */
[----:B----4-:R0:W-:Y:S04]  /*05b0*/  @!P0 STS.64 [R32+0x58], R18 ;  /* 0x0000581220008388 */ /* 0x0101e80000000a00 */
[----:B--2---:R0:W-:Y:S04]  /*05c0*/  @!P0 STS.64 [R6+0x58], R16 ;  /* 0x0000581006008388 */ /* 0x0041e80000000a00 */
[----:B------:R0:W-:Y:S04]  /*05d0*/  @!P1 STS.64 [R21+0x8], R2 ;  /* 0x0000080215009388 */ /* 0x0001e80000000a00 */
[----:B---3--:R0:W-:Y:S04]  /*05e0*/  @!P1 STS.64 [R31+0x8], R26 ;  /* 0x0000081a1f009388 */ /* 0x0081e80000000a00 */
[----:B------:R0:W-:Y:S04]  /*05f0*/  @!P2 STS.64 [R21+0x2d8], R8 ;  /* 0x0002d8081500a388 */ /* 0x0001e80000000a00 */
[----:B-----5:R0:W-:Y:S04]  /*0600*/  @!P2 STS.64 [R31+0x2d8], R10 ;  /* 0x0002d80a1f00a388 */ /* 0x0201e80000000a00 */
[----:B------:R0:W-:Y:S04]  /*0610*/  @!P4 STS.64 [R29+0x50], R24 ;  /* 0x000050181d00c388 */ /* 0x0001e80000000a00 */
[----:B------:R0:W-:Y:S04]  /*0620*/  @!P4 STS.64 [R7+0x50], R22 ;  /* 0x000050160700c388 */ /* 0x0001e80000000a00 */
[----:B------:R0:W-:Y:S04]  /*0630*/  @!P3 STS.64 [R29+0x98], R12 ;  /* 0x0000980c1d00b388 */ /* 0x0001e80000000a00 */
[----:B------:R0:W-:Y:S01]  /*0640*/  @!P3 STS.64 [R7+0x98], R14 ;  /* 0x0000980e0700b388 */ /* 0x0001e20000000a00 */
[----:B------:R-:W-:Y:S06]  /*0650*/  BAR.SYNC.DEFER_BLOCKING 0x0 ;  /* 0x0000000000007b1d */ /* 0x000fec0000010000 */
[----:B------:R-:W-:Y:S05]  /*0660*/  @P5 EXIT ;  /* 0x000000000000594d */ /* 0x000fea0003800000 */
[----:B0-----:R-:W0:Y:S01]  /*0670*/  LDC.64 R14, c[0x0][0x398] ;  /* 0x0000e600ff0e7b82 */ /* 0x001e220000000a00 */
[----:B------:R-:W-:Y:S01]  /*0680*/  LDS.64 R30, [R32+0x60] ;  /* 0x00006000201e7984 */ /* 0x000fe20000000a00 */
[----:B------:R-:W-:Y:S01]  /*0690*/  IMAD.MOV.U32 R8, RZ, RZ, 0x1 ;  /* 0x00000001ff087424 */ /* 0x000fe200078e00ff */
[----:B------:R-:W-:Y:S02]  /*06a0*/  BSSY.RECONVERGENT B0, `(.L_x_32) ;  /* 0x0000019000007945 */ /* 0x000fe40003800200 */
[----:B------:R-:W1:Y:S01]  /*06b0*/  LDS.64 R2, [R32+0x50] ;  /* 0x0000500020027984 */ /* 0x000e620000000a00 */
[----:B0-----:R-:W-:-:S06]  /*06c0*/  DADD R14, R14, R14 ;  /* 0x000000000e0e7229 */ /* 0x001fcc000000000e */
[----:B------:R-:W0:Y:S01]  /*06d0*/  MUFU.RCP64H R9, R15 ;  /* 0x0000000f00097308 */ /* 0x000e220000001800 */
[----:B-1----:R-:W-:Y:S02]  /*06e0*/  DADD R30, R30, -R2 ;  /* 0x000000001e1e7229 */ /* 0x002fe40000000802 */
[----:B0-----:R-:W-:-:S08]  /*06f0*/  DFMA R10, -R14, R8, 1 ;  /* 0x3ff000000e0a742b */ /* 0x001fd00000000108 */
[----:B------:R-:W-:Y:S01]  /*0700*/  DFMA R10, R10, R10, R10 ;  /* 0x0000000a0a0a722b */ /* 0x000fe2000000000a */
[----:B------:R-:W-:-:S07]  /*0710*/  FSETP.GEU.AND P1, PT, |R31|, 6.5827683646048100446e-37, PT ;  /* 0x036000001f00780b */ /* 0x000fce0003f2e200 */
[----:B------:R-:W-:-:S08]  /*0720*/  DFMA R10, R8, R10, R8 ;  /* 0x0000000a080a722b */ /* 0x000fd00000000008 */
        /* <DEDUP_REMOVED lines=13> */
[----:B------:R-:W-:Y:S05]  /*0800*/  CALL.REL.NOINC `($__internal_2_$__cuda_sm20_div_rn_f64_full) ;  /* 0x00000008003c7944 */ /* 0x000fea0003c00000 */
[----:B------:R-:W-:Y:S02]  /*0810*/  IMAD.MOV.U32 R2, RZ, RZ, R16 ;  /* 0x000000ffff027224 */ /* 0x000fe400078e0010 */
[----:B------:R-:W-:-:S07]  /*0820*/  IMAD.MOV.U32 R3, RZ, RZ, R17 ;  /* 0x000000ffff037224 */ /* 0x000fce00078e0011 */
.L_x_33:
[----:B------:R-:W-:Y:S05]  /*0830*/  BSYNC.RECONVERGENT B0 ;  /* 0x0000000000007941 */ /* 0x000fea0003800200 */
.L_x_32:
[----:B------:R-:W0:Y:S01]  /*0840*/  LDC.64 R12, c[0x0][0x3a0] ;  /* 0x0000e800ff0c7b82 */ /* 0x000e220000000a00 */
        /* <DEDUP_REMOVED lines=27> */
.L_x_35:
[----:B------:R-:W-:Y:S05]  /*0a00*/  BSYNC.RECONVERGENT B0 ;  /* 0x0000000000007941 */ /* 0x000fea0003800200 */
.L_x_34:
[----:B------:R-:W0:Y:S01]  /*0a10*/  LDC.64 R16, c[0x0][0x398] ;  /* 0x0000e600ff107b82 */ /* 0x000e220000000a00 */
[----:B------:R-:W-:Y:S01]  /*0a20*/  DMUL R30, R30, R30 ;  /* 0x0000001e1e1e7228 */ /* 0x000fe20000000000 */
[----:B------:R-:W-:Y:S01]  /*0a30*/  BSSY.RECONVERGENT B0, `(.L_x_36) ;  /* 0x0000016000007945 */ /* 0x000fe20003800200 */
[----:B------:R-:W-:-:S08]  /*0a40*/  DADD R2, R8, R2 ;  /* 0x0000000008027229 */ /* 0x000fd00000000002 */
[----:B------:R-:W-:Y:S01]  /*0a50*/  FSETP.GEU.AND P1, PT, |R31|, 6.5827683646048100446e-37, PT ;  /* 0x036000001f00780b */ /* 0x000fe20003f2e200 */
[----:B0-----:R-:W-:-:S08]  /*0a60*/  DMUL R18, R16, 4 ;  /* 0x4010000010127828 */ /* 0x001fd00000000000 */
[----:B------:R-:W-:Y:S01]  /*0a70*/  DMUL R18, R18, R16 ;  /* 0x0000001012127228 */ /* 0x000fe20000000000 */
[----:B------:R-:W-:-:S05]  /*0a80*/  IMAD.MOV.U32 R16, RZ, RZ, 0x1 ;  /* 0x00000001ff107424 */ /* 0x000fca00078e00ff */
[----:B------:R-:W0:Y:S02]  /*0a90*/  MUFU.RCP64H R17, R19 ;  /* 0x0000001300117308 */ /* 0x000e240000001800 */
[----:B0-----:R-:W-:-:S08]  /*0aa0*/  DFMA R20, -R18, R16, 1 ;  /* 0x3ff000001214742b */ /* 0x001fd00000000110 */
[----:B------:R-:W-:-:S08]  /*0ab0*/  DFMA R20, R20, R20, R20 ;  /* 0x000000141414722b */ /* 0x000fd00000000014 */
        /* <DEDUP_REMOVED lines=11> */
[----:B------:R-:W-:-:S07]  /*0b70*/  IMAD.MOV.U32 R21, RZ, RZ, R31 ;  /* 0x000000ffff157224 */ /* 0x000fce00078e001f */
[----:B------:R-:W-:Y:S05]  /*0b80*/  CALL.REL.NOINC `($__internal_2_$__cuda_sm20_div_rn_f64_full) ;  /* 0x00000004005c7944 */ /* 0x000fea0003c00000 */
.L_x_37:
[----:B------:R-:W-:Y:S05]  /*0b90*/  BSYNC.RECONVERGENT B0 ;  /* 0x0000000000007941 */ /* 0x000fea0003800200 */
.L_x_36:
[----:B------:R-:W0:Y:S01]  /*0ba0*/  MUFU.RCP64H R21, R13 ;  /* 0x0000000d00157308 */ /* 0x000e220000001800 */
[----:B------:R-:W-:Y:S01]  /*0bb0*/  LDS.64 R8, [R32+0xa8] ;  /* 0x0000a80020087984 */ /* 0x000fe20000000a00 */
[----:B------:R-:W-:Y:S01]  /*0bc0*/  IMAD.MOV.U32 R20, RZ, RZ, 0x1 ;  /* 0x00000001ff147424 */ /* 0x000fe200078e00ff */
[----:B------:R-:W-:Y:S01]  /*0bd0*/  BSSY.RECONVERGENT B0, `(.L_x_38) ;  /* 0x0000016000007945 */ /* 0x000fe20003800200 */
[----:B------:R-:W-:Y:S01]  /*0be0*/  DFMA R2, R2, 1000, -R16 ;  /* 0x408f40000202782b */ /* 0x000fe20000000810 */
[----:B------:R-:W1:Y:S03]  /*0bf0*/  LDS.64 R18, [R32+0x8] ;  /* 0x0000080020127984 */ /* 0x000e660000000a00 */
[----:B0-----:R-:W-:-:S08]  /*0c00*/  DFMA R22, -R12, R20, 1 ;  /* 0x3ff000000c16742b */ /* 0x001fd00000000114 */
[----:B------:R-:W-:-:S08]  /*0c10*/  DFMA R22, R22, R22, R22 ;  /* 0x000000161616722b */ /* 0x000fd00000000016 */
[----:B------:R-:W-:-:S08]  /*0c20*/  DFMA R22, R20, R22, R20 ;  /* 0x000000161416722b */ /* 0x000fd00000000014 */
[----:B------:R-:W-:Y:S02]  /*0c30*/  DFMA R24, -R12, R22, 1 ;  /* 0x3ff000000c18742b */ /* 0x000fe40000000116 */
[----:B-1----:R-:W-:-:S06]  /*0c40*/  DADD R20, R8, -R18 ;  /* 0x0000000008147229 */ /* 0x002fcc0000000812 */
[----:B------:R-:W-:-:S04]  /*0c50*/  DFMA R24, R22, R24, R22 ;  /* 0x000000181618722b */ /* 0x000fc80000000016 */
[----:B------:R-:W-:-:S04]  /*0c60*/  FSETP.GEU.AND P1, PT, |R21|, 6.5827683646048100446e-37, PT ;  /* 0x036000001500780b */ /* 0x000fc80003f2e200 */
        /* <DEDUP_REMOVED lines=10> */
[----:B------:R-:W-:Y:S02]  /*0d10*/  IMAD.MOV.U32 R8, RZ, RZ, R16 ;  /* 0x000000ffff087224 */ /* 0x000fe400078e0010 */
[----:B------:R-:W-:-:S07]  /*0d20*/  IMAD.MOV.U32 R9, RZ, RZ, R17 ;  /* 0x000000ffff097224 */ /* 0x000fce00078e0011 */
.L_x_39:
[----:B------:R-:W-:Y:S05]  /*0d30*/  BSYNC.RECONVERGENT B0 ;  /* 0x0000000000007941 */ /* 0x000fea0003800200 */
.L_x_38:
[----:B------:R-:W-:Y:S01]  /*0d40*/  LDS.64 R12, [R6+0x60] ;  /* 0x00006000060c7984 */ /* 0x000fe20000000a00 */
[----:B------:R-:W0:Y:S01]  /*0d50*/  MUFU.RCP64H R19, R15 ;  /* 0x0000000f00137308 */ /* 0x000e220000001800 */
[----:B------:R-:W-:Y:S01]  /*0d60*/  IMAD.MOV.U32 R18, RZ, RZ, 0x1 ;  /* 0x00000001ff127424 */ /* 0x000fe200078e00ff */
[----:B------:R-:W-:Y:S01]  /*0d70*/  BSSY.RECONVERGENT B0, `(.L_x_40) ;  /* 0x0000016000007945 */ /* 0x000fe20003800200 */
[----:B------:R-:W1:Y:S04]  /*0d80*/  LDS.64 R16, [R6+0x50] ;  /* 0x0000500006107984 */ /* 0x000e680000000a00 */
[----:B0-----:R-:W-:-:S08]  /*0d90*/  DFMA R20, -R14, R18, 1 ;  /* 0x3ff000000e14742b */ /* 0x001fd00000000112 */
[----:B------:R-:W-:-:S08]  /*0da0*/  DFMA R20, R20, R20, R20 ;  /* 0x000000141414722b */ /* 0x000fd00000000014 */
[----:B------:R-:W-:Y:S02]  /*0db0*/  DFMA R18, R18, R20, R18 ;  /* 0x000000141212722b */ /* 0x000fe40000000012 */
[----:B-1----:R-:W-:-:S06]  /*0dc0*/  DADD R12, R12, -R16 ;  /* 0x000000000c0c7229 */ /* 0x002fcc0000000810 */
[----:B------:R-:W-:Y:S02]  /*0dd0*/  DFMA R16, -R14, R18, 1 ;  /* 0x3ff000000e10742b */ /* 0x000fe40000000112 */
[----:B------:R-:W-:-:S06]  /*0de0*/  DMUL R20, R12, R8 ;  /* 0x000000080c147228 */ /* 0x000fcc0000000000 */
[----:B------:R-:W-:-:S08]  /*0df0*/  DFMA R16, R18, R16, R18 ;  /* 0x000000101210722b */ /* 0x000fd00000000012 */
[----:B------:R-:W-:Y:S01]  /*0e00*/  DMUL R8, R16, R20 ;  /* 0x0000001410087228 */ /* 0x000fe20000000000 */
[----:B------:R-:W-:-:S07]  /*0e10*/  FSETP.GEU.AND P1, PT, |R21|, 6.5827683646048100446e-37, PT ;  /* 0x036000001500780b */ /* 0x000fce0003f2e200 */
        /* <DEDUP_REMOVED lines=11> */
.L_x_41:
[----:B------:R-:W-:Y:S05]  /*0ed0*/  BSYNC.RECONVERGENT B0 ;  /* 0x0000000000007941 */ /* 0x000fea0003800200 */
.L_x_40:
[----:B------:R-:W0:Y:S01]  /*0ee0*/  LDC.64 R8, c[0x0][0x3a0] ;  /* 0x0000e800ff087b82 */ /* 0x000e220000000a00 */
[----:B------:R-:W-:Y:S01]  /*0ef0*/  DMUL R20, R10, R10 ;  /* 0x0000000a0a147228 */ /* 0x000fe20000000000 */
[----:B------:R-:W-:Y:S01]  /*0f00*/  BSSY.RECONVERGENT B0, `(.L_x_42) ;  /* 0x0000019000007945 */ /* 0x000fe20003800200 */
[----:B------:R-:W-:-:S08]  /*0f10*/  DADD R6, R6, R6 ;  /* 0x0000000006067229 */ /* 0x000fd00000000006 */
[----:B------:R-:W-:Y:S01]  /*0f20*/  FSETP.GEU.AND P1, PT, |R21|, 6.5827683646048100446e-37, PT ;  /* 0x036000001500780b */ /* 0x000fe20003f2e200 */
[----:B------:R-:W-:Y:S02]  /*0f30*/  DADD R2, R2, -R6 ;  /* 0x0000000002027229 */ /* 0x000fe40000000806 */
        /* <DEDUP_REMOVED lines=21> */
.L_x_43:
[----:B------:R-:W-:Y:S05]  /*1090*/  BSYNC.RECONVERGENT B0 ;  /* 0x0000000000007941 */ /* 0x000fea0003800200 */
.L_x_42:
[----:B------:R-:W0:Y:S01]  /*10a0*/  LDC.64 R6, c[0x0][0x380] ;  /* 0x0000e000ff067b82 */ /* 0x000e220000000a00 */
[----:B------:R-:W-:Y:S01]  /*10b0*/  IMAD R5, R0, 0x20, R5 ;  /* 0x0000002000057824 */ /* 0x000fe200078e0205 */
[----:B------:R-:W-:-:S03]  /*10c0*/  DADD R2, R2, -R8 ;  /* 0x0000000002027229 */ /* 0x000fc60000000808 */
[----:B0-----:R-:W-:-:S05]  /*10d0*/  IMAD.WIDE.U32 R4, R5, 0x8, R6 ;  /* 0x0000000805047825 */ /* 0x001fca00078e0006 */
[----:B------:R-:W-:Y:S01]  /*10e0*/  STG.E.64 desc[UR4][R4.64], R2 ;  /* 0x0000000204007986 */ /* 0x000fe2000c101b04 */
[----:B------:R-:W-:Y:S05]  /*10f0*/  EXIT ;  /* 0x000000000000794d */ /* 0x000fea0003800000 */
        .weak           $__internal_2_$__cuda_sm20_div_rn_f64_full
        .type           $__internal_2_$__cuda_sm20_div_rn_f64_full,@function
        .size           $__internal_2_$__cuda_sm20_div_rn_f64_full,(.L_x_52 - $__internal_2_$__cuda_sm20_div_rn_f64_full)
$__internal_2_$__cuda_sm20_div_rn_f64_full:
        /* <DEDUP_REMOVED lines=10> */
[----:B------:R-:W-:-:S03]  /*11a0*/  ISETP.GE.U32.AND P1, PT, R8, R9, PT ;  /* 0x000000090800720c */ /* 0x000fc60003f26070 */
[----:B------:R-:W-:Y:S02]  /*11b0*/  @!P2 LOP3.LUT R7, R19, 0x7ff00000, RZ, 0xc0, !PT ;  /* 0x7ff000001307a812 */ /* 0x000fe400078ec0ff */
[----:B------:R-:W0:Y:S02]  /*11c0*/  MUFU.RCP64H R23, R17 ;  /* 0x0000001100177308 */ /* 0x000e240000001800 */
[----:B------:R-:W-:Y:S01]  /*11d0*/  @!P2 ISETP.GE.U32.AND P3, PT, R8, R7, PT ;  /* 0x000000070800a20c */ /* 0x000fe20003f66070 */
[----:B------:R-:W-:-:S05]  /*11e0*/  IMAD.MOV.U32 R7, RZ, RZ, 0x1ca00000 ;  /* 0x1ca00000ff077424 */ /* 0x000fca00078e00ff */
        /* <DEDUP_REMOVED lines=11> */
[----:B------:R-:W-:Y:S01]  /*12a0*/  @!P2 DFMA R22, R22, 2, -R28 ;  /* 0x400000001616a82b */ /* 0x000fe2000000081c */
[----:B------:R-:W-:-:S04]  /*12b0*/  IMAD.MOV.U32 R28, RZ, RZ, R8 ;  /* 0x000000ffff1c7224 */ /* 0x000fc800078e0008 */
[----:B------:R-:W-:Y:S01]  /*12c0*/  DFMA R26, R24, R26, R24 ;  /* 0x0000001a181a722b */ /* 0x000fe20000000018 */
[----:B------:R-:W-:Y:S01]  /*12d0*/  IMAD.MOV.U32 R29, RZ, RZ, R9 ;  /* 0x000000ffff1d7224 */ /* 0x000fe200078e0009 */
[----:B------:R-:W-:-:S03]  /*12e0*/  @!P0 LOP3.LUT R29, R17, 0x7ff00000, RZ, 0xc0, !PT ;  /* 0x7ff00000111d8812 */ /* 0x000fc600078ec0ff */
        /* <DEDUP_REMOVED lines=9> */
[----:B------:R-:W-:Y:S02]  /*1380*/  LOP3.LUT R24, R21, 0x7ff00000, RZ, 0xc0, !PT ;  /* 0x7ff0000015187812 */ /* 0x000fe400078ec0ff */
[----:B------:R-:W-:-:S04]  /*1390*/  LOP3.LUT R21, R19, 0x7ff00000, RZ, 0xc0, !PT ;  /* 0x7ff0000013157812 */ /* 0x000fc800078ec0ff */
[CC--:B------:R-:W-:Y:S02]  /*13a0*/  VIADDMNMX R20, R24.reuse, -R21.reuse, 0xb9600000, !PT ;  /* 0xb960000018147446 */ /* 0x0c0fe40007800915 */
[----:B------:R-:W-:Y:S02]  /*13b0*/  ISETP.GE.U32.AND P0, PT, R24, R21, PT ;  /* 0x000000151800720c */ /* 0x000fe40003f06070 */
[----:B------:R-:W-:Y:S02]  /*13c0*/  VIMNMX R20, PT, PT, R20, 0x46a00000, PT ;  /* 0x46a0000014147848 */ /* 0x000fe40003fe0100 */
[----:B------:R-:W-:-:S05]  /*13d0*/  SEL R7, R7, 0x63400000, !P0 ;  /* 0x6340000007077807 */ /* 0x000fca0004000000 */
[----:B------:R-:W-:Y:S02]  /*13e0*/  IMAD.IADD R7, R20, 0x1, -R7 ;  /* 0x0000000114077824 */ /* 0x000fe400078e0a07 */
[----:B------:R-:W-:Y:S02]  /*13f0*/  IMAD.MOV.U32 R20, RZ, RZ, RZ ;  /* 0x000000ffff147224 */ /* 0x000fe400078e00ff */
        /* <DEDUP_REMOVED lines=20> */
.L_x_45:
        /* <DEDUP_REMOVED lines=16> */
.L_x_48:
[----:B------:R-:W-:Y:S01]  /*1640*/  LOP3.LUT R25, R19, 0x80000, RZ, 0xfc, !PT ;  /* 0x0008000013197812 */ /* 0x000fe200078efcff */
[----:B------:R-:W-:Y:S01]  /*1650*/  IMAD.MOV.U32 R24, RZ, RZ, R18 ;  /* 0x000000ffff187224 */ /* 0x000fe200078e0012 */
[----:B------:R-:W-:Y:S06]  /*1660*/  BRA `(.L_x_46) ;  /* 0x0000000000087947 */ /* 0x000fec0003800000 */
.L_x_47:
[----:B------:R-:W-:Y:S01]  /*1670*/  LOP3.LUT R25, R21, 0x80000, RZ, 0xfc, !PT ;  /* 0x0008000015197812 */ /* 0x000fe200078efcff */
[----:B------:R-:W-:-:S07]  /*1680*/  IMAD.MOV.U32 R24, RZ, RZ, R20 ;  /* 0x000000ffff187224 */ /* 0x000fce00078e0014 */
.L_x_46:
[----:B------:R-:W-:Y:S05]  /*1690*/  BSYNC.RECONVERGENT B1 ;  /* 0x0000000000017941 */ /* 0x000fea0003800200 */
.L_x_44:
[----:B------:R-:W-:Y:S02]  /*16a0*/  IMAD.MOV.U32 R8, RZ, RZ, R4 ;  /* 0x000000ffff087224 */ /* 0x000fe400078e0004 */
[----:B------:R-:W-:Y:S02]  /*16b0*/  IMAD.MOV.U32 R9, RZ, RZ, 0x0 ;  /* 0x00000000ff097424 */ /* 0x000fe400078e00ff */
[----:B------:R-:W-:Y:S02]  /*16c0*/  IMAD.MOV.U32 R16, RZ, RZ, R24 ;  /* 0x000000ffff107224 */ /* 0x000fe400078e0018 */
[----:B------:R-:W-:Y:S01]  /*16d0*/  IMAD.MOV.U32 R17, RZ, RZ, R25 ;  /* 0x000000ffff117224 */ /* 0x000fe200078e0019 */
[----:B------:R-:W-:Y:S06]  /*16e0*/  RET.REL.NODEC R8 `(_Z10build_up_bPdS_S_dd) ;  /* 0xffffffe808447950 */ /* 0x000fec0003c3ffff */
.L_x_49:
        /* <DEDUP_REMOVED lines=9> */
.L_x_52:


//--------------------- .nv.shared._Z15velocity_updatePdS_S_S_S_dd --------------------------
	.section	.nv.shared._Z15velocity_updatePdS_S_S_S_dd,"aw",@nobits
	.sectionflags	@""
	.align	8
.nv.shared._Z15velocity_updatePdS_S_S_S_dd:
	.zero		2624


//--------------------- .nv.shared.reserved.0     --------------------------
	.section	.nv.shared.reserved.0,"aw",@nobits
	.weak		__nv_reservedSMEM_offset_0_alias
	.size		__nv_reservedSMEM_offset_0_alias, 0, 64
	.other		__nv_reservedSMEM_offset_0_alias,@"STO_CUDA_RESERVED_SHARED STV_DEFAULT"
__nv_reservedSMEM_offset_0_alias:
	.zero		0
	.zero		64


//--------------------- .nv.shared._Z22solve_pressure_poissonPdS_S_dd --------------------------
	.section	.nv.shared._Z22solve_pressure_poissonPdS_S_dd,"aw",@nobits
	.sectionflags	@""
	.align	8
.nv.shared._Z22solve_pressure_poissonPdS_S_dd:
	.zero		1824


//--------------------- .nv.shared._Z10build_up_bPdS_S_dd --------------------------
	.section	.nv.shared._Z10build_up_bPdS_S_dd,"aw",@nobits
	.sectionflags	@""
	.align	8
.nv.shared._Z10build_up_bPdS_S_dd:
	.zero		2624


//--------------------- .nv.constant0._Z15velocity_updatePdS_S_S_S_dd --------------------------
	.section	.nv.constant0._Z15velocity_updatePdS_S_S_S_dd,"a",@progbits
	.sectionflags	@""
	.align	4
.nv.constant0._Z15velocity_updatePdS_S_S_S_dd:
	.zero		952


//--------------------- .nv.constant0._Z22solve_pressure_poissonPdS_S_dd --------------------------
	.section	.nv.constant0._Z22solve_pressure_poissonPdS_S_dd,"a",@progbits
	.sectionflags	@""
	.align	4
.nv.constant0._Z22solve_pressure_poissonPdS_S_dd:
	.zero		936


//--------------------- .nv.constant0._Z10build_up_bPdS_S_dd --------------------------
	.section	.nv.constant0._Z10build_up_bPdS_S_dd,"a",@progbits
	.sectionflags	@""
	.align	4
.nv.constant0._Z10build_up_bPdS_S_dd:
	.zero		936


//--------------------- SYMBOLS --------------------------

	.type		.nv.reservedSmem.offset0,@object
	.size		.nv.reservedSmem.offset0,0x4
	.type		.nv.reservedSmem.cap,@object
	.size		.nv.reservedSmem.cap,0x4
